//
// Generated by NVIDIA NVVM Compiler
//
// Compiler Build ID: CL-36424714
// Cuda compilation tools, release 13.0, V13.0.88
// Based on NVVM 20.0.0
//

.version 9.0
.target sm_100
.address_size 64

	// .globl	_Z8coo_spmvPKdPKiiiiS0_Pd
.global .align 4 .b8 precalc_xorwow_matrix[102400];
.global .align 4 .b8 precalc_xorwow_offset_matrix[102400];
.global .align 4 .b8 mrg32k3aM1[2304];
.global .align 4 .b8 mrg32k3aM2[2304];
.global .align 4 .b8 mrg32k3aM1SubSeq[2016];
.global .align 4 .b8 mrg32k3aM2SubSeq[2016];
.global .align 4 .b8 mrg32k3aM1Seq[2304];
.global .align 4 .b8 mrg32k3aM2Seq[2304];
.const .align 8 .b8 __cr_lgamma_table[72];
// _ZZ8coo_spmvPKdPKiiiiS0_PdE6offset has been demoted
// _ZZ16coo_spmv_segmentPKdPKiiiiS0_PdE6offset has been demoted

.visible .entry _Z8coo_spmvPKdPKiiiiS0_Pd(
	.param .u64 .ptr .align 1 _Z8coo_spmvPKdPKiiiiS0_Pd_param_0,
	.param .u64 .ptr .align 1 _Z8coo_spmvPKdPKiiiiS0_Pd_param_1,
	.param .u32 _Z8coo_spmvPKdPKiiiiS0_Pd_param_2,
	.param .u32 _Z8coo_spmvPKdPKiiiiS0_Pd_param_3,
	.param .u32 _Z8coo_spmvPKdPKiiiiS0_Pd_param_4,
	.param .u64 .ptr .align 1 _Z8coo_spmvPKdPKiiiiS0_Pd_param_5,
	.param .u64 .ptr .align 1 _Z8coo_spmvPKdPKiiiiS0_Pd_param_6
)
{
	.reg .pred 	%p<14>;
	.reg .b32 	%r<55>;
	.reg .b64 	%rd<19>;
	.reg .b64 	%fd<13>;
	// demoted variable
	.shared .align 4 .u32 _ZZ8coo_spmvPKdPKiiiiS0_PdE6offset;
	ld.param.u64 	%rd2, [_Z8coo_spmvPKdPKiiiiS0_Pd_param_0];
	ld.param.u64 	%rd5, [_Z8coo_spmvPKdPKiiiiS0_Pd_param_1];
	ld.param.u32 	%r11, [_Z8coo_spmvPKdPKiiiiS0_Pd_param_2];
	ld.param.u32 	%r12, [_Z8coo_spmvPKdPKiiiiS0_Pd_param_3];
	ld.param.u32 	%r13, [_Z8coo_spmvPKdPKiiiiS0_Pd_param_4];
	ld.param.u64 	%rd3, [_Z8coo_spmvPKdPKiiiiS0_Pd_param_5];
	ld.param.u64 	%rd4, [_Z8coo_spmvPKdPKiiiiS0_Pd_param_6];
	cvta.to.global.u64 	%rd1, %rd5;
	mov.u32 	%r14, %ctaid.x;
	mov.u32 	%r15, %ntid.x;
	mov.u32 	%r1, %tid.x;
	mad.lo.s32 	%r2, %r14, %r15, %r1;
	mul.lo.s32 	%r3, %r12, %r11;
	mul.lo.s32 	%r4, %r3, %r3;
	mul.lo.s32 	%r16, %r4, %r13;
	setp.ge.s32 	%p2, %r2, %r16;
	@%p2 bra 	$L__BB0_8;
	cvta.to.global.u64 	%rd6, %rd2;
	cvta.to.global.u64 	%rd7, %rd3;
	div.s32 	%r17, %r2, %r4;
	mul.lo.s32 	%r18, %r17, %r4;
	sub.s32 	%r19, %r2, %r18;
	div.s32 	%r5, %r19, %r3;
	mul.lo.s32 	%r20, %r5, %r3;
	sub.s32 	%r21, %r19, %r20;
	div.s32 	%r22, %r21, %r11;
	mul.lo.s32 	%r23, %r22, %r11;
	sub.s32 	%r24, %r21, %r23;
	mul.wide.s32 	%rd8, %r2, 8;
	add.s64 	%rd9, %rd6, %rd8;
	ld.global.f64 	%fd5, [%rd9];
	mul.lo.s32 	%r6, %r17, %r12;
	add.s32 	%r25, %r22, %r6;
	mul.wide.s32 	%rd10, %r25, 4;
	add.s64 	%rd11, %rd1, %rd10;
	ld.global.u32 	%r26, [%rd11];
	mad.lo.s32 	%r27, %r26, %r11, %r24;
	mul.wide.s32 	%rd12, %r27, 8;
	add.s64 	%rd13, %rd7, %rd12;
	ld.global.f64 	%fd6, [%rd13];
	mul.f64 	%fd12, %fd5, %fd6;
	setp.ne.s32 	%p3, %r1, 0;
	@%p3 bra 	$L__BB0_3;
	rem.s32 	%r28, %r2, %r3;
	sub.s32 	%r29, %r3, %r28;
	st.shared.u32 	[_ZZ8coo_spmvPKdPKiiiiS0_PdE6offset], %r29;
$L__BB0_3:
	bar.sync 	0;
	ld.shared.u32 	%r31, [_ZZ8coo_spmvPKdPKiiiiS0_PdE6offset];
	sub.s32 	%r32, %r1, %r31;
	rem.u32 	%r33, %r32, %r3;
	not.b32 	%r34, %r3;
	setp.gt.u32 	%p4, %r32, %r34;
	selp.b32 	%r35, %r1, %r33, %p4;
	and.b32  	%r36, %r1, 31;
	setp.eq.s32 	%p5, %r35, 0;
	setp.eq.s32 	%p6, %r36, 0;
	or.pred  	%p1, %p6, %p5;
	// begin inline asm
	activemask.b32 %r30;
	// end inline asm
	vote.sync.ballot.b32 	%r37, %p1, %r30;
	brev.b32 	%r38, %r37;
	add.s32 	%r39, %r36, 1;
	shl.b32 	%r40, %r38, %r39;
	clz.b32 	%r41, %r40;
	xor.b32  	%r42, %r36, 31;
	min.u32 	%r8, %r41, %r42;
	setp.lt.s32 	%p8, %r3, 2;
	@%p8 bra 	$L__BB0_6;
	mov.b32 	%r54, 1;
$L__BB0_5:
	// begin inline asm
	mov.b64 {%r44,%r45}, %fd12;
	// end inline asm
	shfl.sync.down.b32	%r47|%p9, %r45, %r54, 31, %r30;
	shfl.sync.down.b32	%r46|%p10, %r44, %r54, 31, %r30;
	// begin inline asm
	mov.b64 %fd8, {%r46,%r47};
	// end inline asm
	setp.lt.u32 	%p11, %r8, %r54;
	add.f64 	%fd9, %fd12, %fd8;
	selp.f64 	%fd12, %fd12, %fd9, %p11;
	shl.b32 	%r54, %r54, 1;
	setp.lt.s32 	%p12, %r54, %r3;
	@%p12 bra 	$L__BB0_5;
$L__BB0_6:
	not.pred 	%p13, %p1;
	@%p13 bra 	$L__BB0_8;
	div.s32 	%r48, %r5, %r11;
	add.s32 	%r49, %r48, %r6;
	mul.wide.s32 	%rd14, %r49, 4;
	add.s64 	%rd15, %rd1, %rd14;
	ld.global.u32 	%r50, [%rd15];
	mul.lo.s32 	%r51, %r48, %r11;
	sub.s32 	%r52, %r5, %r51;
	mad.lo.s32 	%r53, %r50, %r11, %r52;
	cvta.to.global.u64 	%rd16, %rd4;
	mul.wide.s32 	%rd17, %r53, 8;
	add.s64 	%rd18, %rd16, %rd17;
	atom.global.add.f64 	%fd10, [%rd18], %fd12;
$L__BB0_8:
	ret;

}
	// .globl	_Z16coo_spmv_segmentPKdPKiiiiS0_Pd
.visible .entry _Z16coo_spmv_segmentPKdPKiiiiS0_Pd(
	.param .u64 .ptr .align 1 _Z16coo_spmv_segmentPKdPKiiiiS0_Pd_param_0,
	.param .u64 .ptr .align 1 _Z16coo_spmv_segmentPKdPKiiiiS0_Pd_param_1,
	.param .u32 _Z16coo_spmv_segmentPKdPKiiiiS0_Pd_param_2,
	.param .u32 _Z16coo_spmv_segmentPKdPKiiiiS0_Pd_param_3,
	.param .u32 _Z16coo_spmv_segmentPKdPKiiiiS0_Pd_param_4,
	.param .u64 .ptr .align 1 _Z16coo_spmv_segmentPKdPKiiiiS0_Pd_param_5,
	.param .u64 .ptr .align 1 _Z16coo_spmv_segmentPKdPKiiiiS0_Pd_param_6
)
{
	.reg .pred 	%p<24>;
	.reg .b32 	%r<99>;
	.reg .b64 	%rd<32>;
	.reg .b64 	%fd<121>;
	// demoted variable
	.shared .align 4 .u32 _ZZ16coo_spmv_segmentPKdPKiiiiS0_PdE6offset;
	ld.param.u64 	%rd5, [_Z16coo_spmv_segmentPKdPKiiiiS0_Pd_param_0];
	ld.param.u64 	%rd6, [_Z16coo_spmv_segmentPKdPKiiiiS0_Pd_param_1];
	ld.param.u32 	%r40, [_Z16coo_spmv_segmentPKdPKiiiiS0_Pd_param_2];
	ld.param.u32 	%r41, [_Z16coo_spmv_segmentPKdPKiiiiS0_Pd_param_3];
	ld.param.u32 	%r42, [_Z16coo_spmv_segmentPKdPKiiiiS0_Pd_param_4];
	ld.param.u64 	%rd7, [_Z16coo_spmv_segmentPKdPKiiiiS0_Pd_param_5];
	cvta.to.global.u64 	%rd1, %rd7;
	cvta.to.global.u64 	%rd2, %rd5;
	cvta.to.global.u64 	%rd3, %rd6;
	mov.u32 	%r43, %ctaid.x;
	mov.u32 	%r44, %ntid.x;
	mov.u32 	%r1, %tid.x;
	mad.lo.s32 	%r45, %r43, %r44, %r1;
	mul.lo.s32 	%r2, %r40, %r45;
	mul.lo.s32 	%r3, %r41, %r40;
	mul.lo.s32 	%r4, %r3, %r3;
	mul.lo.s32 	%r46, %r4, %r42;
	setp.ge.s32 	%p2, %r2, %r46;
	@%p2 bra 	$L__BB1_21;
	div.s32 	%r5, %r2, %r4;
	mul.lo.s32 	%r47, %r5, %r4;
	sub.s32 	%r48, %r2, %r47;
	div.s32 	%r6, %r48, %r3;
	mul.lo.s32 	%r49, %r6, %r3;
	sub.s32 	%r7, %r48, %r49;
	rem.s32 	%r8, %r7, %r40;
	setp.lt.s32 	%p3, %r40, 1;
	mov.f64 	%fd118, 0d0000000000000000;
	@%p3 bra 	$L__BB1_14;
	div.s32 	%r51, %r7, %r40;
	mad.lo.s32 	%r52, %r5, %r41, %r51;
	mul.wide.s32 	%rd8, %r52, 4;
	add.s64 	%rd9, %rd3, %rd8;
	ld.global.u32 	%r53, [%rd9];
	mul.lo.s32 	%r9, %r53, %r40;
	add.s32 	%r89, %r8, %r9;
	and.b32  	%r11, %r40, 15;
	setp.lt.u32 	%p4, %r40, 16;
	mov.f64 	%fd118, 0d0000000000000000;
	mov.b32 	%r93, 0;
	@%p4 bra 	$L__BB1_5;
	and.b32  	%r93, %r40, 2147483632;
	neg.s32 	%r91, %r93;
	mov.f64 	%fd118, 0d0000000000000000;
	mov.u32 	%r90, %r2;
$L__BB1_4:
	.pragma "nounroll";
	mul.wide.s32 	%rd10, %r90, 8;
	add.s64 	%rd11, %rd2, %rd10;
	mul.wide.s32 	%rd12, %r89, 8;
	add.s64 	%rd13, %rd1, %rd12;
	ld.global.f64 	%fd21, [%rd11];
	ld.global.f64 	%fd22, [%rd13];
	fma.rn.f64 	%fd23, %fd21, %fd22, %fd118;
	ld.global.f64 	%fd24, [%rd11+8];
	ld.global.f64 	%fd25, [%rd13+8];
	fma.rn.f64 	%fd26, %fd24, %fd25, %fd23;
	ld.global.f64 	%fd27, [%rd11+16];
	ld.global.f64 	%fd28, [%rd13+16];
	fma.rn.f64 	%fd29, %fd27, %fd28, %fd26;
	ld.global.f64 	%fd30, [%rd11+24];
	ld.global.f64 	%fd31, [%rd13+24];
	fma.rn.f64 	%fd32, %fd30, %fd31, %fd29;
	ld.global.f64 	%fd33, [%rd11+32];
	ld.global.f64 	%fd34, [%rd13+32];
	fma.rn.f64 	%fd35, %fd33, %fd34, %fd32;
	ld.global.f64 	%fd36, [%rd11+40];
	ld.global.f64 	%fd37, [%rd13+40];
	fma.rn.f64 	%fd38, %fd36, %fd37, %fd35;
	ld.global.f64 	%fd39, [%rd11+48];
	ld.global.f64 	%fd40, [%rd13+48];
	fma.rn.f64 	%fd41, %fd39, %fd40, %fd38;
	ld.global.f64 	%fd42, [%rd11+56];
	ld.global.f64 	%fd43, [%rd13+56];
	fma.rn.f64 	%fd44, %fd42, %fd43, %fd41;
	ld.global.f64 	%fd45, [%rd11+64];
	ld.global.f64 	%fd46, [%rd13+64];
	fma.rn.f64 	%fd47, %fd45, %fd46, %fd44;
	ld.global.f64 	%fd48, [%rd11+72];
	ld.global.f64 	%fd49, [%rd13+72];
	fma.rn.f64 	%fd50, %fd48, %fd49, %fd47;
	ld.global.f64 	%fd51, [%rd11+80];
	ld.global.f64 	%fd52, [%rd13+80];
	fma.rn.f64 	%fd53, %fd51, %fd52, %fd50;
	ld.global.f64 	%fd54, [%rd11+88];
	ld.global.f64 	%fd55, [%rd13+88];
	fma.rn.f64 	%fd56, %fd54, %fd55, %fd53;
	ld.global.f64 	%fd57, [%rd11+96];
	ld.global.f64 	%fd58, [%rd13+96];
	fma.rn.f64 	%fd59, %fd57, %fd58, %fd56;
	ld.global.f64 	%fd60, [%rd11+104];
	ld.global.f64 	%fd61, [%rd13+104];
	fma.rn.f64 	%fd62, %fd60, %fd61, %fd59;
	ld.global.f64 	%fd63, [%rd11+112];
	ld.global.f64 	%fd64, [%rd13+112];
	fma.rn.f64 	%fd65, %fd63, %fd64, %fd62;
	ld.global.f64 	%fd66, [%rd11+120];
	ld.global.f64 	%fd67, [%rd13+120];
	fma.rn.f64 	%fd118, %fd66, %fd67, %fd65;
	add.s32 	%r91, %r91, 16;
	add.s32 	%r90, %r90, 16;
	add.s32 	%r89, %r89, 16;
	setp.ne.s32 	%p5, %r91, 0;
	@%p5 bra 	$L__BB1_4;
$L__BB1_5:
	setp.eq.s32 	%p6, %r11, 0;
	@%p6 bra 	$L__BB1_14;
	and.b32  	%r21, %r40, 7;
	setp.lt.u32 	%p7, %r11, 8;
	@%p7 bra 	$L__BB1_8;
	add.s32 	%r54, %r93, %r2;
	mul.wide.s32 	%rd14, %r54, 8;
	add.s64 	%rd15, %rd2, %rd14;
	ld.global.f64 	%fd69, [%rd15];
	add.s32 	%r55, %r8, %r9;
	add.s32 	%r56, %r93, %r55;
	mul.wide.s32 	%rd16, %r56, 8;
	add.s64 	%rd17, %rd1, %rd16;
	ld.global.f64 	%fd70, [%rd17];
	fma.rn.f64 	%fd71, %fd69, %fd70, %fd118;
	ld.global.f64 	%fd72, [%rd15+8];
	ld.global.f64 	%fd73, [%rd17+8];
	fma.rn.f64 	%fd74, %fd72, %fd73, %fd71;
	ld.global.f64 	%fd75, [%rd15+16];
	ld.global.f64 	%fd76, [%rd17+16];
	fma.rn.f64 	%fd77, %fd75, %fd76, %fd74;
	ld.global.f64 	%fd78, [%rd15+24];
	ld.global.f64 	%fd79, [%rd17+24];
	fma.rn.f64 	%fd80, %fd78, %fd79, %fd77;
	ld.global.f64 	%fd81, [%rd15+32];
	ld.global.f64 	%fd82, [%rd17+32];
	fma.rn.f64 	%fd83, %fd81, %fd82, %fd80;
	ld.global.f64 	%fd84, [%rd15+40];
	ld.global.f64 	%fd85, [%rd17+40];
	fma.rn.f64 	%fd86, %fd84, %fd85, %fd83;
	ld.global.f64 	%fd87, [%rd15+48];
	ld.global.f64 	%fd88, [%rd17+48];
	fma.rn.f64 	%fd89, %fd87, %fd88, %fd86;
	ld.global.f64 	%fd90, [%rd15+56];
	ld.global.f64 	%fd91, [%rd17+56];
	fma.rn.f64 	%fd118, %fd90, %fd91, %fd89;
	add.s32 	%r93, %r93, 8;
$L__BB1_8:
	setp.eq.s32 	%p8, %r21, 0;
	@%p8 bra 	$L__BB1_14;
	and.b32  	%r24, %r40, 3;
	setp.lt.u32 	%p9, %r21, 4;
	@%p9 bra 	$L__BB1_11;
	add.s32 	%r57, %r93, %r2;
	mul.wide.s32 	%rd18, %r57, 8;
	add.s64 	%rd19, %rd2, %rd18;
	ld.global.f64 	%fd93, [%rd19];
	add.s32 	%r58, %r8, %r9;
	add.s32 	%r59, %r93, %r58;
	mul.wide.s32 	%rd20, %r59, 8;
	add.s64 	%rd21, %rd1, %rd20;
	ld.global.f64 	%fd94, [%rd21];
	fma.rn.f64 	%fd95, %fd93, %fd94, %fd118;
	ld.global.f64 	%fd96, [%rd19+8];
	ld.global.f64 	%fd97, [%rd21+8];
	fma.rn.f64 	%fd98, %fd96, %fd97, %fd95;
	ld.global.f64 	%fd99, [%rd19+16];
	ld.global.f64 	%fd100, [%rd21+16];
	fma.rn.f64 	%fd101, %fd99, %fd100, %fd98;
	ld.global.f64 	%fd102, [%rd19+24];
	ld.global.f64 	%fd103, [%rd21+24];
	fma.rn.f64 	%fd118, %fd102, %fd103, %fd101;
	add.s32 	%r93, %r93, 4;
$L__BB1_11:
	setp.eq.s32 	%p10, %r24, 0;
	@%p10 bra 	$L__BB1_14;
	add.s32 	%r60, %r93, %r8;
	add.s32 	%r97, %r60, %r9;
	add.s32 	%r96, %r93, %r2;
	neg.s32 	%r95, %r24;
$L__BB1_13:
	.pragma "nounroll";
	mul.wide.s32 	%rd22, %r97, 8;
	add.s64 	%rd23, %rd1, %rd22;
	mul.wide.s32 	%rd24, %r96, 8;
	add.s64 	%rd25, %rd2, %rd24;
	ld.global.f64 	%fd104, [%rd25];
	ld.global.f64 	%fd105, [%rd23];
	fma.rn.f64 	%fd118, %fd104, %fd105, %fd118;
	add.s32 	%r97, %r97, 1;
	add.s32 	%r96, %r96, 1;
	add.s32 	%r95, %r95, 1;
	setp.ne.s32 	%p11, %r95, 0;
	@%p11 bra 	$L__BB1_13;
$L__BB1_14:
	setp.ne.s32 	%p12, %r1, 0;
	@%p12 bra 	$L__BB1_16;
	rem.s32 	%r61, %r2, %r3;
	sub.s32 	%r62, %r3, %r61;
	st.shared.u32 	[_ZZ16coo_spmv_segmentPKdPKiiiiS0_PdE6offset], %r62;
$L__BB1_16:
	bar.sync 	0;
	mul.lo.s32 	%r64, %r40, %r1;
	ld.shared.u32 	%r65, [_ZZ16coo_spmv_segmentPKdPKiiiiS0_PdE6offset];
	sub.s32 	%r66, %r64, %r65;
	rem.u32 	%r67, %r66, %r3;
	not.b32 	%r68, %r3;
	setp.gt.u32 	%p13, %r66, %r68;
	setp.lt.u32 	%p14, %r1, %r3;
	selp.b32 	%r69, %r1, %r67, %p13;
	selp.b32 	%r70, %r69, %r67, %p14;
	and.b32  	%r71, %r1, 31;
	setp.eq.s32 	%p15, %r70, 0;
	setp.eq.s32 	%p16, %r71, 0;
	or.pred  	%p1, %p16, %p15;
	// begin inline asm
	activemask.b32 %r63;
	// end inline asm
	vote.sync.ballot.b32 	%r72, %p1, %r63;
	brev.b32 	%r73, %r72;
	add.s32 	%r74, %r71, 1;
	shl.b32 	%r75, %r73, %r74;
	clz.b32 	%r76, %r75;
	xor.b32  	%r77, %r71, 31;
	min.u32 	%r37, %r76, %r77;
	setp.lt.s32 	%p18, %r3, 2;
	@%p18 bra 	$L__BB1_19;
	mov.b32 	%r98, 1;
$L__BB1_18:
	// begin inline asm
	mov.b64 {%r79,%r80}, %fd118;
	// end inline asm
	shfl.sync.down.b32	%r82|%p19, %r80, %r98, 31, %r63;
	shfl.sync.down.b32	%r81|%p20, %r79, %r98, 31, %r63;
	// begin inline asm
	mov.b64 %fd107, {%r81,%r82};
	// end inline asm
	setp.lt.u32 	%p21, %r37, %r98;
	add.f64 	%fd108, %fd118, %fd107;
	selp.f64 	%fd118, %fd118, %fd108, %p21;
	shl.b32 	%r98, %r98, 1;
	setp.lt.s32 	%p22, %r98, %r3;
	@%p22 bra 	$L__BB1_18;
$L__BB1_19:
	not.pred 	%p23, %p1;
	@%p23 bra 	$L__BB1_21;
	ld.param.u64 	%rd31, [_Z16coo_spmv_segmentPKdPKiiiiS0_Pd_param_6];
	div.s32 	%r83, %r6, %r40;
	mad.lo.s32 	%r84, %r5, %r41, %r83;
	mul.wide.s32 	%rd26, %r84, 4;
	add.s64 	%rd27, %rd3, %rd26;
	ld.global.u32 	%r85, [%rd27];
	mul.lo.s32 	%r86, %r83, %r40;
	sub.s32 	%r87, %r6, %r86;
	mad.lo.s32 	%r88, %r85, %r40, %r87;
	cvta.to.global.u64 	%rd28, %rd31;
	mul.wide.s32 	%rd29, %r88, 8;
	add.s64 	%rd30, %rd28, %rd29;
	atom.global.add.f64 	%fd109, [%rd30], %fd118;
$L__BB1_21:
	ret;

}


// ===== COMPILED SASS (sm_100) =====

	.target	sm_100

	.elftype	@"ET_EXEC"


//--------------------- .note.nv.tkinfo           --------------------------
	.section	.note.nv.tkinfo,"",@"SHT_NOTE"
	.sectionflags	@"SHF_NOTE_NV_TKINFO"
	.tkinfo
        /*0018*/ 	.word	0x00000002
        /*0030*/ 	.string	""
        /*0030*/ 	.string	"ptxas"
        /*0030*/ 	.string	"Cuda compilation tools, release 13.0, V13.0.88"
        /*0030*/ 	.string	"Build cuda_13.0.r13.0/compiler.36424714_0"
        /*0030*/ 	.string	"-arch sm_100 -m 64 "



//--------------------- .note.nv.cuinfo           --------------------------
	.section	.note.nv.cuinfo,"",@"SHT_NOTE"
	.sectionflags	@"SHF_NOTE_NV_CUINFO"
        /*0018*/ 	.short	0x0002
        /*001a*/ 	.short	0x0064
        /*001c*/ 	.short	0x0082
	.zero		2


//--------------------- .nv.info                  --------------------------
	.section	.nv.info,"",@"SHT_CUDA_INFO"
	.align	4


	//----- nvinfo : EIATTR_REGCOUNT
	.align		4
        /*0000*/ 	.byte	0x04, 0x2f
        /*0002*/ 	.short	(.L_10 - .L_9)
	.align		4
.L_9:
        /*0004*/ 	.word	index@(_Z8coo_spmvPKdPKiiiiS0_Pd)
        /*0008*/ 	.word	0x0000001c


	//----- nvinfo : EIATTR_FRAME_SIZE
	.align		4
.L_10:
        /*000c*/ 	.byte	0x04, 0x11
        /*000e*/ 	.short	(.L_12 - .L_11)
	.align		4
.L_11:
        /*0010*/ 	.word	index@(_Z8coo_spmvPKdPKiiiiS0_Pd)
        /*0014*/ 	.word	0x00000000


	//----- nvinfo : EIATTR_REGCOUNT
	.align		4
.L_12:
        /*0018*/ 	.byte	0x04, 0x2f
        /*001a*/ 	.short	(.L_14 - .L_13)
	.align		4
.L_13:
        /*001c*/ 	.word	index@(_Z16coo_spmv_segmentPKdPKiiiiS0_Pd)
        /*0020*/ 	.word	0x00000020


	//----- nvinfo : EIATTR_FRAME_SIZE
	.align		4
.L_14:
        /*0024*/ 	.byte	0x04, 0x11
        /*0026*/ 	.short	(.L_16 - .L_15)
	.align		4
.L_15:
        /*0028*/ 	.word	index@(_Z16coo_spmv_segmentPKdPKiiiiS0_Pd)
        /*002c*/ 	.word	0x00000000


	//----- nvinfo : EIATTR_MIN_STACK_SIZE
	.align		4
.L_16:
        /*0030*/ 	.byte	0x04, 0x12
        /*0032*/ 	.short	(.L_18 - .L_17)
	.align		4
.L_17:
        /*0034*/ 	.word	index@(_Z16coo_spmv_segmentPKdPKiiiiS0_Pd)
        /*0038*/ 	.word	0x00000000


	//----- nvinfo : EIATTR_MIN_STACK_SIZE
	.align		4
.L_18:
        /*003c*/ 	.byte	0x04, 0x12
        /*003e*/ 	.short	(.L_20 - .L_19)
	.align		4
.L_19:
        /*0040*/ 	.word	index@(_Z8coo_spmvPKdPKiiiiS0_Pd)
        /*0044*/ 	.word	0x00000000
.L_20:


//--------------------- .nv.compat                --------------------------
	.section	.nv.compat,"",@"SHT_CUDA_COMPAT_INFO"
	.align	4
        /*0000*/ 	.byte	0x02, 0x09, 0x00, 0x00, 0x02, 0x02, 0x01, 0x00, 0x02, 0x05, 0x05, 0x00, 0x03, 0x07, 0x01, 0x01
        /*0010*/ 	.byte	0x02, 0x03, 0x00, 0x00, 0x02, 0x06, 0x01, 0x00, 0x04, 0x0b, 0x08, 0x00, 0x01, 0x00, 0x00, 0x00
        /*0020*/ 	.byte	0x00, 0x00, 0x00, 0x00


//--------------------- .nv.info._Z16coo_spmv_segmentPKdPKiiiiS0_Pd --------------------------
	.section	.nv.info._Z16coo_spmv_segmentPKdPKiiiiS0_Pd,"",@"SHT_CUDA_INFO"
	.sectionflags	@""
	.align	4


	//----- nvinfo : EIATTR_CUDA_API_VERSION
	.align		4
        /*0000*/ 	.byte	0x04, 0x37
        /*0002*/ 	.short	(.L_22 - .L_21)
.L_21:
        /*0004*/ 	.word	0x00000082


	//----- nvinfo : EIATTR_KPARAM_INFO
	.align		4
.L_22:
        /*0008*/ 	.byte	0x04, 0x17
        /*000a*/ 	.short	(.L_24 - .L_23)
.L_23:
        /*000c*/ 	.word	0x00000000
        /*0010*/ 	.short	0x0006
        /*0012*/ 	.short	0x0028
        /*0014*/ 	.byte	0x00, 0xf5, 0x21, 0x00


	//----- nvinfo : EIATTR_KPARAM_INFO
	.align		4
.L_24:
        /*0018*/ 	.byte	0x04, 0x17
        /*001a*/ 	.short	(.L_26 - .L_25)
.L_25:
        /*001c*/ 	.word	0x00000000
        /*0020*/ 	.short	0x0005
        /*0022*/ 	.short	0x0020
        /*0024*/ 	.byte	0x00, 0xf5, 0x21, 0x00


	//----- nvinfo : EIATTR_KPARAM_INFO
	.align		4
.L_26:
        /*0028*/ 	.byte	0x04, 0x17
        /*002a*/ 	.short	(.L_28 - .L_27)
.L_27:
        /*002c*/ 	.word	0x00000000
        /*0030*/ 	.short	0x0004
        /*0032*/ 	.short	0x0018
        /*0034*/ 	.byte	0x00, 0xf0, 0x11, 0x00


	//----- nvinfo : EIATTR_KPARAM_INFO
	.align		4
.L_28:
        /*0038*/ 	.byte	0x04, 0x17
        /*003a*/ 	.short	(.L_30 - .L_29)
.L_29:
        /*003c*/ 	.word	0x00000000
        /*0040*/ 	.short	0x0003
        /*0042*/ 	.short	0x0014
        /*0044*/ 	.byte	0x00, 0xf0, 0x11, 0x00


	//----- nvinfo : EIATTR_KPARAM_INFO
	.align		4
.L_30:
        /*0048*/ 	.byte	0x04, 0x17
        /*004a*/ 	.short	(.L_32 - .L_31)
.L_31:
        /*004c*/ 	.word	0x00000000
        /*0050*/ 	.short	0x0002
        /*0052*/ 	.short	0x0010
        /*0054*/ 	.byte	0x00, 0xf0, 0x11, 0x00


	//----- nvinfo : EIATTR_KPARAM_INFO
	.align		4
.L_32:
        /*0058*/ 	.byte	0x04, 0x17
        /*005a*/ 	.short	(.L_34 - .L_33)
.L_33:
        /*005c*/ 	.word	0x00000000
        /*0060*/ 	.short	0x0001
        /*0062*/ 	.short	0x0008
        /*0064*/ 	.byte	0x00, 0xf5, 0x21, 0x00


	//----- nvinfo : EIATTR_KPARAM_INFO
	.align		4
.L_34:
        /*0068*/ 	.byte	0x04, 0x17
        /*006a*/ 	.short	(.L_36 - .L_35)
.L_35:
        /*006c*/ 	.word	0x00000000
        /*0070*/ 	.short	0x0000
        /*0072*/ 	.short	0x0000
        /*0074*/ 	.byte	0x00, 0xf5, 0x21, 0x00


	//----- nvinfo : EIATTR_SPARSE_MMA_MASK
	.align		4
.L_36:
        /*0078*/ 	.byte	0x03, 0x50
        /*007a*/ 	.short	0x0000


	//----- nvinfo : EIATTR_MAXREG_COUNT
	.align		4
        /*007c*/ 	.byte	0x03, 0x1b
        /*007e*/ 	.short	0x00ff


	//----- nvinfo : EIATTR_NUM_BARRIERS
	.align		4
        /*0080*/ 	.byte	0x02, 0x4c
        /*0082*/ 	.byte	0x01
	.zero		1


	//----- nvinfo : EIATTR_MERCURY_ISA_VERSION
	.align		4
        /*0084*/ 	.byte	0x03, 0x5f
        /*0086*/ 	.short	0x0101


	//----- nvinfo : EIATTR_COOP_GROUP_MASK_REGIDS
	.align		4
        /*0088*/ 	.byte	0x04, 0x29
        /*008a*/ 	.short	(.L_38 - .L_37)


	//   ....[0]....
.L_37:
        /*008c*/ 	.word	0x05000005


	//   ....[1]....
        /*0090*/ 	.word	0x05000005


	//   ....[2]....
        /*0094*/ 	.word	0x05000005


	//----- nvinfo : EIATTR_COOP_GROUP_INSTR_OFFSETS
	.align		4
.L_38:
        /*0098*/ 	.byte	0x04, 0x28
        /*009a*/ 	.short	(.L_40 - .L_39)


	//   ....[0]....
.L_39:
        /*009c*/ 	.word	0x00001350


	//   ....[1]....
        /*00a0*/ 	.word	0x000013d0


	//   ....[2]....
        /*00a4*/ 	.word	0x000013f0


	//----- nvinfo : EIATTR_VRC_CTA_INIT_COUNT
	.align		4
.L_40:
        /*00a8*/ 	.byte	0x02, 0x4a
	.zero		1
	.zero		1


	//----- nvinfo : EIATTR_EXIT_INSTR_OFFSETS
	.align		4
        /*00ac*/ 	.byte	0x04, 0x1c
        /*00ae*/ 	.short	(.L_42 - .L_41)


	//   ....[0]....
.L_41:
        /*00b0*/ 	.word	0x000000c0


	//   ....[1]....
        /*00b4*/ 	.word	0x00001480


	//   ....[2]....
        /*00b8*/ 	.word	0x00001610


	//----- nvinfo : EIATTR_CRS_STACK_SIZE
	.align		4
.L_42:
        /*00bc*/ 	.byte	0x04, 0x1e
        /*00be*/ 	.short	(.L_44 - .L_43)
.L_43:
        /*00c0*/ 	.word	0x00000000


	//----- nvinfo : EIATTR_CBANK_PARAM_SIZE
	.align		4
.L_44:
        /*00c4*/ 	.byte	0x03, 0x19
        /*00c6*/ 	.short	0x0030


	//----- nvinfo : EIATTR_PARAM_CBANK
	.align		4
        /*00c8*/ 	.byte	0x04, 0x0a
        /*00ca*/ 	.short	(.L_46 - .L_45)
	.align		4
.L_45:
        /*00cc*/ 	.word	index@(.nv.constant0._Z16coo_spmv_segmentPKdPKiiiiS0_Pd)
        /*00d0*/ 	.short	0x0380
        /*00d2*/ 	.short	0x0030


	//----- nvinfo : EIATTR_SW_WAR
	.align		4
.L_46:
        /*00d4*/ 	.byte	0x04, 0x36
        /*00d6*/ 	.short	(.L_48 - .L_47)
.L_47:
        /*00d8*/ 	.word	0x00000008
.L_48:


//--------------------- .nv.info._Z8coo_spmvPKdPKiiiiS0_Pd --------------------------
	.section	.nv.info._Z8coo_spmvPKdPKiiiiS0_Pd,"",@"SHT_CUDA_INFO"
	.sectionflags	@""
	.align	4


	//----- nvinfo : EIATTR_CUDA_API_VERSION
	.align		4
        /*0000*/ 	.byte	0x04, 0x37
        /*0002*/ 	.short	(.L_50 - .L_49)
.L_49:
        /*0004*/ 	.word	0x00000082


	//----- nvinfo : EIATTR_KPARAM_INFO
	.align		4
.L_50:
        /*0008*/ 	.byte	0x04, 0x17
        /*000a*/ 	.short	(.L_52 - .L_51)
.L_51:
        /*000c*/ 	.word	0x00000000
        /*0010*/ 	.short	0x0006
        /*0012*/ 	.short	0x0028
        /*0014*/ 	.byte	0x00, 0xf5, 0x21, 0x00


	//----- nvinfo : EIATTR_KPARAM_INFO
	.align		4
.L_52:
        /*0018*/ 	.byte	0x04, 0x17
        /*001a*/ 	.short	(.L_54 - .L_53)
.L_53:
        /*001c*/ 	.word	0x00000000
        /*0020*/ 	.short	0x0005
        /*0022*/ 	.short	0x0020
        /*0024*/ 	.byte	0x00, 0xf5, 0x21, 0x00


	//----- nvinfo : EIATTR_KPARAM_INFO
	.align		4
.L_54:
        /*0028*/ 	.byte	0x04, 0x17
        /*002a*/ 	.short	(.L_56 - .L_55)
.L_55:
        /*002c*/ 	.word	0x00000000
        /*0030*/ 	.short	0x0004
        /*0032*/ 	.short	0x0018
        /*0034*/ 	.byte	0x00, 0xf0, 0x11, 0x00


	//----- nvinfo : EIATTR_KPARAM_INFO
	.align		4
.L_56:
        /*0038*/ 	.byte	0x04, 0x17
        /*003a*/ 	.short	(.L_58 - .L_57)
.L_57:
        /*003c*/ 	.word	0x00000000
        /*0040*/ 	.short	0x0003
        /*0042*/ 	.short	0x0014
        /*0044*/ 	.byte	0x00, 0xf0, 0x11, 0x00


	//----- nvinfo : EIATTR_KPARAM_INFO
	.align		4
.L_58:
        /*0048*/ 	.byte	0x04, 0x17
        /*004a*/ 	.short	(.L_60 - .L_59)
.L_59:
        /*004c*/ 	.word	0x00000000
        /*0050*/ 	.short	0x0002
        /*0052*/ 	.short	0x0010
        /*0054*/ 	.byte	0x00, 0xf0, 0x11, 0x00


	//----- nvinfo : EIATTR_KPARAM_INFO
	.align		4
.L_60:
        /*0058*/ 	.byte	0x04, 0x17
        /*005a*/ 	.short	(.L_62 - .L_61)
.L_61:
        /*005c*/ 	.word	0x00000000
        /*0060*/ 	.short	0x0001
        /*0062*/ 	.short	0x0008
        /*0064*/ 	.byte	0x00, 0xf5, 0x21, 0x00


	//----- nvinfo : EIATTR_KPARAM_INFO
	.align		4
.L_62:
        /*0068*/ 	.byte	0x04, 0x17
        /*006a*/ 	.short	(.L_64 - .L_63)
.L_63:
        /*006c*/ 	.word	0x00000000
        /*0070*/ 	.short	0x0000
        /*0072*/ 	.short	0x0000
        /*0074*/ 	.byte	0x00, 0xf5, 0x21, 0x00


	//----- nvinfo : EIATTR_SPARSE_MMA_MASK
	.align		4
.L_64:
        /*0078*/ 	.byte	0x03, 0x50
        /*007a*/ 	.short	0x0000


	//----- nvinfo : EIATTR_MAXREG_COUNT
	.align		4
        /*007c*/ 	.byte	0x03, 0x1b
        /*007e*/ 	.short	0x00ff


	//----- nvinfo : EIATTR_NUM_BARRIERS
	.align		4
        /*0080*/ 	.byte	0x02, 0x4c
        /*0082*/ 	.byte	0x01
	.zero		1


	//----- nvinfo : EIATTR_MERCURY_ISA_VERSION
	.align		4
        /*0084*/ 	.byte	0x03, 0x5f
        /*0086*/ 	.short	0x0101


	//----- nvinfo : EIATTR_COOP_GROUP_MASK_REGIDS
	.align		4
        /*0088*/ 	.byte	0x04, 0x29
        /*008a*/ 	.short	(.L_66 - .L_65)


	//   ....[0]....
.L_65:
        /*008c*/ 	.word	0x05000005


	//   ....[1]....
        /*0090*/ 	.word	0x05000005


	//   ....[2]....
        /*0094*/ 	.word	0x05000005


	//----- nvinfo : EIATTR_COOP_GROUP_INSTR_OFFSETS
	.align		4
.L_66:
        /*0098*/ 	.byte	0x04, 0x28
        /*009a*/ 	.short	(.L_68 - .L_67)


	//   ....[0]....
.L_67:
        /*009c*/ 	.word	0x000009c0


	//   ....[1]....
        /*00a0*/ 	.word	0x00000a40


	//   ....[2]....
        /*00a4*/ 	.word	0x00000a60


	//----- nvinfo : EIATTR_VRC_CTA_INIT_COUNT
	.align		4
.L_68:
        /*00a8*/ 	.byte	0x02, 0x4a
	.zero		1
	.zero		1


	//----- nvinfo : EIATTR_EXIT_INSTR_OFFSETS
	.align		4
        /*00ac*/ 	.byte	0x04, 0x1c
        /*00ae*/ 	.short	(.L_70 - .L_69)


	//   ....[0]....
.L_69:
        /*00b0*/ 	.word	0x000000b0


	//   ....[1]....
        /*00b4*/ 	.word	0x00000af0


	//   ....[2]....
        /*00b8*/ 	.word	0x00000c60


	//----- nvinfo : EIATTR_CRS_STACK_SIZE
	.align		4
.L_70:
        /*00bc*/ 	.byte	0x04, 0x1e
        /*00be*/ 	.short	(.L_72 - .L_71)
.L_71:
        /*00c0*/ 	.word	0x00000000


	//----- nvinfo : EIATTR_CBANK_PARAM_SIZE
	.align		4
.L_72:
        /*00c4*/ 	.byte	0x03, 0x19
        /*00c6*/ 	.short	0x0030


	//----- nvinfo : EIATTR_PARAM_CBANK
	.align		4
        /*00c8*/ 	.byte	0x04, 0x0a
        /*00ca*/ 	.short	(.L_74 - .L_73)
	.align		4
.L_73:
        /*00cc*/ 	.word	index@(.nv.constant0._Z8coo_spmvPKdPKiiiiS0_Pd)
        /*00d0*/ 	.short	0x0380
        /*00d2*/ 	.short	0x0030


	//----- nvinfo : EIATTR_SW_WAR
	.align		4
.L_74:
        /*00d4*/ 	.byte	0x04, 0x36
        /*00d6*/ 	.short	(.L_76 - .L_75)
.L_75:
        /*00d8*/ 	.word	0x00000008
.L_76:


//--------------------- .nv.callgraph             --------------------------
	.section	.nv.callgraph,"",@"SHT_CUDA_CALLGRAPH"
	.align	4
	.sectionentsize	8
	.align		4
        /*0000*/ 	.word	0x00000000
	.align		4
        /*0004*/ 	.word	0xffffffff
	.align		4
        /*0008*/ 	.word	0x00000000
	.align		4
        /*000c*/ 	.word	0xfffffffe
	.align		4
        /*0010*/ 	.word	0x00000000
	.align		4
        /*0014*/ 	.word	0xfffffffd
	.align		4
        /*0018*/ 	.word	0x00000000
	.align		4
        /*001c*/ 	.word	0xfffffffc


//--------------------- .nv.constant4             --------------------------
	.section	.nv.constant4,"a",@progbits
	.align	8
	.align		8
.nv.constant4:
        /*0000*/ 	.dword	precalc_xorwow_matrix
	.align		8
        /*0008*/ 	.dword	precalc_xorwow_offset_matrix
	.align		8
        /*0010*/ 	.dword	mrg32k3aM1
	.align		8
        /*0018*/ 	.dword	mrg32k3aM2
	.align		8
        /*0020*/ 	.dword	mrg32k3aM1SubSeq
	.align		8
        /*0028*/ 	.dword	mrg32k3aM2SubSeq
	.align		8
        /*0030*/ 	.dword	mrg32k3aM1Seq
	.align		8
        /*0038*/ 	.dword	mrg32k3aM2Seq


//--------------------- .nv.constant3             --------------------------
	.section	.nv.constant3,"a",@progbits
	.align	8
.nv.constant3:
	.type		__cr_lgamma_table,@object
	.size		__cr_lgamma_table,(.L_8 - __cr_lgamma_table)
__cr_lgamma_table:
        /*0000*/ 	.byte	0x00, 0x00, 0x00, 0x00, 0x00, 0x00, 0x00, 0x00, 0x00, 0x00, 0x00, 0x00, 0x00, 0x00, 0x00, 0x00
        /*0010*/ 	.byte	0xef, 0x39, 0xfa, 0xfe, 0x42, 0x2e, 0xe6, 0x3f, 0x02, 0x20, 0x2a, 0xfa, 0x0b, 0xab, 0xfc, 0x3f
        /*0020*/ 	.byte	0xf9, 0x2c, 0x92, 0x7c, 0xa7, 0x6c, 0x09, 0x40, 0xc9, 0x79, 0x44, 0x3c, 0x64, 0x26, 0x13, 0x40
        /*0030*/ 	.byte	0xca, 0x01, 0xcf, 0x3a, 0x27, 0x51, 0x1a, 0x40, 0x30, 0xcc, 0x2d, 0xf3, 0xe1, 0x0c, 0x21, 0x40
        /*0040*/ 	.byte	0x0d, 0xb7, 0xfc, 0x82, 0x8e, 0x35, 0x25, 0x40
.L_8:


//--------------------- .text._Z16coo_spmv_segmentPKdPKiiiiS0_Pd --------------------------
	.section	.text._Z16coo_spmv_segmentPKdPKiiiiS0_Pd,"ax",@progbits
	.align	128
        .global         _Z16coo_spmv_segmentPKdPKiiiiS0_Pd
        .type           _Z16coo_spmv_segmentPKdPKiiiiS0_Pd,@function
        .size           _Z16coo_spmv_segmentPKdPKiiiiS0_Pd,(.L_x_16 - _Z16coo_spmv_segmentPKdPKiiiiS0_Pd)
        .other          _Z16coo_spmv_segmentPKdPKiiiiS0_Pd,@"STO_CUDA_ENTRY STV_DEFAULT"
_Z16coo_spmv_segmentPKdPKiiiiS0_Pd:
.text._Z16coo_spmv_segmentPKdPKiiiiS0_Pd:
[----:B------:R-:W-:Y:S01]  /*0000*/  LDC R1, c[0x0][0x37c] ;  /* 0x0000df00ff017b82 */ /* 0x000fe20000000800 */
[----:B------:R-:W0:Y:S07]  /*0010*/  S2R R0, SR_TID.X ;  /* 0x0000000000007919 */ /* 0x000e2e0000002100 */
[----:B------:R-:W0:Y:S01]  /*0020*/  S2UR UR6, SR_CTAID.X ;  /* 0x00000000000679c3 */ /* 0x000e220000002500 */
[----:B------:R-:W1:Y:S01]  /*0030*/  LDCU.64 UR12, c[0x0][0x390] ;  /* 0x00007200ff0c77ac */ /* 0x000e620008000a00 */
[----:B------:R-:W2:Y:S06]  /*0040*/  LDCU UR4, c[0x0][0x398] ;  /* 0x00007300ff0477ac */ /* 0x000eac0008000800 */
[----:B------:R-:W0:Y:S01]  /*0050*/  LDC R3, c[0x0][0x360] ;  /* 0x0000d800ff037b82 */ /* 0x000e220000000800 */
[----:B-1----:R-:W-:-:S04]  /*0060*/  UIMAD UR7, UR12, UR13, URZ ;  /* 0x0000000d0c0772a4 */ /* 0x002fc8000f8e02ff */
[----:B------:R-:W-:-:S04]  /*0070*/  UIMAD UR5, UR7, UR7, URZ ;  /* 0x00000007070572a4 */ /* 0x000fc8000f8e02ff */
[----:B--2---:R-:W-:Y:S01]  /*0080*/  UIMAD UR4, UR5, UR4, URZ ;  /* 0x00000004050472a4 */ /* 0x004fe2000f8e02ff */
[----:B0-----:R-:W-:-:S04]  /*0090*/  IMAD R2, R3, UR6, R0 ;  /* 0x0000000603027c24 */ /* 0x001fc8000f8e0200 */
[----:B------:R-:W-:-:S05]  /*00a0*/  IMAD R2, R2, UR12, RZ ;  /* 0x0000000c02027c24 */ /* 0x000fca000f8e02ff */
[----:B------:R-:W-:-:S13]  /*00b0*/  ISETP.GE.AND P0, PT, R2, UR4, PT ;  /* 0x0000000402007c0c */ /* 0x000fda000bf06270 */
[----:B------:R-:W-:Y:S05]  /*00c0*/  @P0 EXIT ;  /* 0x000000000000094d */ /* 0x000fea0003800000 */
[----:B------:R-:W-:Y:S01]  /*00d0*/  IMAD.U32 R8, RZ, RZ, UR5 ;  /* 0x00000005ff087e24 */ /* 0x000fe2000f8e00ff */
[----:B------:R-:W-:Y:S01]  /*00e0*/  IABS R9, R2 ;  /* 0x0000000200097213 */ /* 0x000fe20000000000 */
[----:B------:R-:W-:Y:S01]  /*00f0*/  UMOV UR4, URZ ;  /* 0x000000ff00047c82 */ /* 0x000fe20008000000 */
[----:B------:R-:W-:Y:S01]  /*0100*/  IABS R10, UR7 ;  /* 0x00000007000a7c13 */ /* 0x000fe20008000000 */
[----:B------:R-:W-:Y:S01]  /*0110*/  UISETP.GE.AND UP0, UPT, UR12, 0x1, UPT ;  /* 0x000000010c00788c */ /* 0x000fe2000bf06270 */
[-C--:B------:R-:W-:Y:S02]  /*0120*/  IABS R6, R8.reuse ;  /* 0x0000000800067213 */ /* 0x080fe40000000000 */
[----:B------:R-:W-:Y:S02]  /*0130*/  CS2R R20, SRZ ;  /* 0x0000000000147805 */ /* 0x000fe4000001ff00 */
[----:B------:R-:W-:Y:S01]  /*0140*/  IABS R8, R8 ;  /* 0x0000000800087213 */ /* 0x000fe20000000000 */
[----:B------:R-:W0:Y:S01]  /*0150*/  LDCU.64 UR10, c[0x0][0x358] ;  /* 0x00006b00ff0a77ac */ /* 0x000e220008000a00 */
[----:B------:R-:W1:Y:S01]  /*0160*/  I2F.RP R3, R6 ;  /* 0x0000000600037306 */ /* 0x000e620000209400 */
[----:B------:R-:W-:-:S07]  /*0170*/  LOP3.LUT R27, RZ, UR12, RZ, 0x33, !PT ;  /* 0x0000000cff1b7c12 */ /* 0x000fce000f8e33ff */
[----:B-1----:R-:W1:Y:S02]  /*0180*/  MUFU.RCP R3, R3 ;  /* 0x0000000300037308 */ /* 0x002e640000001000 */
[----:B-1----:R-:W-:Y:S01]  /*0190*/  VIADD R4, R3, 0xffffffe ;  /* 0x0ffffffe03047836 */ /* 0x002fe20000000000 */
[----:B------:R-:W-:-:S05]  /*01a0*/  IABS R3, UR7 ;  /* 0x0000000700037c13 */ /* 0x000fca0008000000 */
[----:B------:R1:W2:Y:S02]  /*01b0*/  F2I.FTZ.U32.TRUNC.NTZ R5, R4 ;  /* 0x0000000400057305 */ /* 0x0002a4000021f000 */
[----:B-1----:R-:W-:Y:S02]  /*01c0*/  HFMA2 R4, -RZ, RZ, 0, 0 ;  /* 0x00000000ff047431 */ /* 0x002fe400000001ff */
[----:B--2---:R-:W-:-:S04]  /*01d0*/  IMAD.MOV R7, RZ, RZ, -R5 ;  /* 0x000000ffff077224 */ /* 0x004fc800078e0a05 */
[----:B------:R-:W-:-:S04]  /*01e0*/  IMAD R7, R7, R6, RZ ;  /* 0x0000000607077224 */ /* 0x000fc800078e02ff */
[----:B------:R-:W-:-:S04]  /*01f0*/  IMAD.HI.U32 R5, R5, R7, R4 ;  /* 0x0000000705057227 */ /* 0x000fc800078e0004 */
[----:B------:R-:W-:Y:S02]  /*0200*/  IMAD.MOV.U32 R7, RZ, RZ, R9 ;  /* 0x000000ffff077224 */ /* 0x000fe400078e0009 */
[----:B------:R-:W-:Y:S02]  /*0210*/  IMAD.MOV R9, RZ, RZ, -R8 ;  /* 0x000000ffff097224 */ /* 0x000fe400078e0a08 */
[----:B------:R-:W-:Y:S01]  /*0220*/  IMAD.HI.U32 R4, R5, R7, RZ ;  /* 0x0000000705047227 */ /* 0x000fe200078e00ff */
[----:B------:R-:W1:Y:S03]  /*0230*/  I2F.RP R8, R3 ;  /* 0x0000000300087306 */ /* 0x000e660000209400 */
[----:B------:R-:W-:-:S05]  /*0240*/  IMAD R5, R4, R9, R7 ;  /* 0x0000000904057224 */ /* 0x000fca00078e0207 */
[----:B------:R-:W-:Y:S01]  /*0250*/  ISETP.GT.U32.AND P1, PT, R6, R5, PT ;  /* 0x000000050600720c */ /* 0x000fe20003f24070 */
[----:B-1----:R-:W1:-:S12]  /*0260*/  MUFU.RCP R8, R8 ;  /* 0x0000000800087308 */ /* 0x002e580000001000 */
[----:B------:R-:W-:Y:S02]  /*0270*/  @!P1 IMAD.IADD R5, R5, 0x1, -R6 ;  /* 0x0000000105059824 */ /* 0x000fe400078e0a06 */
[----:B------:R-:W-:Y:S01]  /*0280*/  @!P1 VIADD R4, R4, 0x1 ;  /* 0x0000000104049836 */ /* 0x000fe20000000000 */
[----:B------:R-:W-:Y:S02]  /*0290*/  ISETP.NE.AND P1, PT, RZ, UR5, PT ;  /* 0x00000005ff007c0c */ /* 0x000fe4000bf25270 */
[----:B------:R-:W-:Y:S02]  /*02a0*/  ISETP.GE.U32.AND P0, PT, R5, R6, PT ;  /* 0x000000060500720c */ /* 0x000fe40003f06070 */
[----:B------:R-:W-:-:S04]  /*02b0*/  LOP3.LUT R5, R2, UR5, RZ, 0x3c, !PT ;  /* 0x0000000502057c12 */ /* 0x000fc8000f8e3cff */
[----:B------:R-:W-:Y:S02]  /*02c0*/  ISETP.GE.AND P2, PT, R5, RZ, PT ;  /* 0x000000ff0500720c */ /* 0x000fe40003f46270 */
[----:B-1----:R-:W-:Y:S02]  /*02d0*/  IADD3 R6, PT, PT, R8, 0xffffffe, RZ ;  /* 0x0ffffffe08067810 */ /* 0x002fe40007ffe0ff */
[----:B------:R-:W-:Y:S02]  /*02e0*/  IABS R5, UR12 ;  /* 0x0000000c00057c13 */ /* 0x000fe40008000000 */
[----:B------:R1:W2:Y:S01]  /*02f0*/  F2I.FTZ.U32.TRUNC.NTZ R7, R6 ;  /* 0x0000000600077305 */ /* 0x0002a2000021f000 */
[----:B------:R-:W-:Y:S01]  /*0300*/  @P0 VIADD R4, R4, 0x1 ;  /* 0x0000000104040836 */ /* 0x000fe20000000000 */
[----:B------:R-:W-:-:S05]  /*0310*/  R2UR UR9, R5 ;  /* 0x00000000050972ca */ /* 0x000fca00000e0000 */
[----:B------:R-:W-:Y:S01]  /*0320*/  @!P2 IMAD.MOV R4, RZ, RZ, -R4 ;  /* 0x000000ffff04a224 */ /* 0x000fe200078e0a04 */
[----:B------:R-:W-:Y:S01]  /*0330*/  @!P1 LOP3.LUT R4, RZ, UR5, RZ, 0x33, !PT ;  /* 0x00000005ff049c12 */ /* 0x000fe2000f8e33ff */
[----:B-1----:R-:W-:-:S04]  /*0340*/  IMAD.MOV.U32 R6, RZ, RZ, RZ ;  /* 0x000000ffff067224 */ /* 0x002fc800078e00ff */
[----:B------:R-:W-:Y:S01]  /*0350*/  IMAD.MOV R5, RZ, RZ, -R4 ;  /* 0x000000ffff057224 */ /* 0x000fe200078e0a04 */
[----:B--2---:R-:W-:Y:S01]  /*0360*/  IADD3 R8, PT, PT, RZ, -R7, RZ ;  /* 0x80000007ff087210 */ /* 0x004fe20007ffe0ff */
[----:B------:R-:W1:Y:S02]  /*0370*/  I2F.RP R9, UR9 ;  /* 0x0000000900097d06 */ /* 0x000e640008209400 */
[----:B------:R-:W-:Y:S02]  /*0380*/  IMAD R11, R5, UR5, R2 ;  /* 0x00000005050b7c24 */ /* 0x000fe4000f8e0202 */
[----:B------:R-:W-:-:S03]  /*0390*/  IMAD R5, R8, R3, RZ ;  /* 0x0000000308057224 */ /* 0x000fc600078e02ff */
[----:B------:R-:W-:Y:S01]  /*03a0*/  IABS R8, R11 ;  /* 0x0000000b00087213 */ /* 0x000fe20000000000 */
[----:B------:R-:W-:-:S04]  /*03b0*/  IMAD.HI.U32 R5, R7, R5, R6 ;  /* 0x0000000507057227 */ /* 0x000fc800078e0006 */
[----:B------:R-:W-:Y:S02]  /*03c0*/  IMAD.MOV R7, RZ, RZ, -R10 ;  /* 0x000000ffff077224 */ /* 0x000fe400078e0a0a */
[----:B------:R-:W-:Y:S01]  /*03d0*/  IMAD.HI.U32 R6, R5, R8, RZ ;  /* 0x0000000805067227 */ /* 0x000fe200078e00ff */
[----:B-1----:R-:W1:Y:S03]  /*03e0*/  MUFU.RCP R9, R9 ;  /* 0x0000000900097308 */ /* 0x002e660000001000 */
[----:B------:R-:W-:Y:S01]  /*03f0*/  IMAD R8, R6, R7, R8 ;  /* 0x0000000706087224 */ /* 0x000fe200078e0208 */
[----:B------:R-:W-:-:S04]  /*0400*/  LOP3.LUT R7, R11, UR7, RZ, 0x3c, !PT ;  /* 0x000000070b077c12 */ /* 0x000fc8000f8e3cff */
[----:B------:R-:W-:Y:S02]  /*0410*/  ISETP.GT.U32.AND P1, PT, R3, R8, PT ;  /* 0x000000080300720c */ /* 0x000fe40003f24070 */
[----:B------:R-:W-:Y:S02]  /*0420*/  ISETP.GE.AND P2, PT, R7, RZ, PT ;  /* 0x000000ff0700720c */ /* 0x000fe40003f46270 */
[----:B------:R-:W-:Y:S02]  /*0430*/  LOP3.LUT R7, RZ, UR7, RZ, 0x33, !PT ;  /* 0x00000007ff077c12 */ /* 0x000fe4000f8e33ff */
[----:B-1----:R-:W-:-:S07]  /*0440*/  IADD3 R10, PT, PT, R9, 0xffffffe, RZ ;  /* 0x0ffffffe090a7810 */ /* 0x002fce0007ffe0ff */
[----:B------:R-:W-:Y:S01]  /*0450*/  @!P1 IMAD.IADD R8, R8, 0x1, -R3 ;  /* 0x0000000108089824 */ /* 0x000fe200078e0a03 */
[----:B------:R-:W1:Y:S01]  /*0460*/  F2I.FTZ.U32.TRUNC.NTZ R10, R10 ;  /* 0x0000000a000a7305 */ /* 0x000e62000021f000 */
[----:B------:R-:W-:Y:S01]  /*0470*/  @!P1 VIADD R6, R6, 0x1 ;  /* 0x0000000106069836 */ /* 0x000fe20000000000 */
[----:B------:R-:W-:Y:S02]  /*0480*/  ISETP.NE.AND P1, PT, RZ, UR12, PT ;  /* 0x0000000cff007c0c */ /* 0x000fe4000bf25270 */
[----:B------:R-:W-:Y:S02]  /*0490*/  ISETP.GE.U32.AND P0, PT, R8, R3, PT ;  /* 0x000000030800720c */ /* 0x000fe40003f06070 */
[----:B-1----:R-:W-:-:S11]  /*04a0*/  R2UR UR5, R10 ;  /* 0x000000000a0572ca */ /* 0x002fd600000e0000 */
[----:B------:R-:W-:Y:S01]  /*04b0*/  @P0 VIADD R6, R6, 0x1 ;  /* 0x0000000106060836 */ /* 0x000fe20000000000 */
[----:B------:R-:W-:-:S04]  /*04c0*/  ISETP.NE.AND P0, PT, RZ, UR7, PT ;  /* 0x00000007ff007c0c */ /* 0x000fc8000bf05270 */
[----:B------:R-:W-:-:S04]  /*04d0*/  @!P2 IADD3 R6, PT, PT, -R6, RZ, RZ ;  /* 0x000000ff0606a210 */ /* 0x000fc80007ffe1ff */
[----:B------:R-:W-:Y:S01]  /*04e0*/  SEL R26, R7, R6, !P0 ;  /* 0x00000006071a7207 */ /* 0x000fe20004000000 */
[----:B------:R-:W-:-:S04]  /*04f0*/  UIADD3 UR6, UPT, UPT, URZ, -UR5, URZ ;  /* 0x80000005ff067290 */ /* 0x000fc8000fffe0ff */
[----:B------:R-:W-:Y:S01]  /*0500*/  IMAD.MOV R6, RZ, RZ, -R26 ;  /* 0x000000ffff067224 */ /* 0x000fe200078e0a1a */
[----:B------:R-:W-:-:S03]  /*0510*/  UIMAD UR6, UR6, UR9, URZ ;  /* 0x00000009060672a4 */ /* 0x000fc6000f8e02ff */
[----:B------:R-:W-:Y:S01]  /*0520*/  IMAD R11, R6, UR7, R11 ;  /* 0x00000007060b7c24 */ /* 0x000fe2000f8e020b */
[----:B------:R-:W-:-:S04]  /*0530*/  UIMAD.WIDE.U32 UR4, UR5, UR6, UR4 ;  /* 0x00000006050472a5 */ /* 0x000fc8000f8e0004 */
[----:B------:R-:W-:Y:S02]  /*0540*/  IABS R7, R11 ;  /* 0x0000000b00077213 */ /* 0x000fe40000000000 */
[----:B------:R-:W-:-:S03]  /*0550*/  ISETP.GE.AND P4, PT, R11, RZ, PT ;  /* 0x000000ff0b00720c */ /* 0x000fc60003f86270 */
[----:B------:R-:W-:-:S04]  /*0560*/  IMAD.HI.U32 R6, R7, UR5, RZ ;  /* 0x0000000507067c27 */ /* 0x000fc8000f8e00ff */
[----:B------:R-:W-:-:S04]  /*0570*/  IMAD.MOV R8, RZ, RZ, -R6 ;  /* 0x000000ffff087224 */ /* 0x000fc800078e0a06 */
[----:B------:R-:W-:-:S05]  /*0580*/  IMAD R7, R8, UR9, R7 ;  /* 0x0000000908077c24 */ /* 0x000fca000f8e0207 */
[----:B------:R-:W-:-:S13]  /*0590*/  ISETP.LT.U32.AND P2, PT, R7, UR9, PT ;  /* 0x0000000907007c0c */ /* 0x000fda000bf41070 */
[----:B------:R-:W-:-:S05]  /*05a0*/  @!P2 VIADD R7, R7, -UR9 ;  /* 0x800000090707ac36 */ /* 0x000fca0008000000 */
[C---:B------:R-:W-:Y:S02]  /*05b0*/  ISETP.LT.U32.AND P3, PT, R7.reuse, UR9, PT ;  /* 0x0000000907007c0c */ /* 0x040fe4000bf61070 */
[----:B------:R-:W-:-:S04]  /*05c0*/  IADD3 R8, PT, PT, R7, -UR9, RZ ;  /* 0x8000000907087c10 */ /* 0x000fc8000fffe0ff */
[----:B------:R-:W-:-:S05]  /*05d0*/  SEL R8, R8, R7, !P3 ;  /* 0x0000000708087207 */ /* 0x000fca0005800000 */
[----:B------:R-:W-:Y:S01]  /*05e0*/  @!P4 IMAD.MOV R8, RZ, RZ, -R8 ;  /* 0x000000ffff08c224 */ /* 0x000fe200078e0a08 */
[----:B0-----:R-:W-:Y:S06]  /*05f0*/  BRA.U !UP0, `(.L_x_0) ;  /* 0x00000009087c7547 */ /* 0x001fec000b800000 */
[----:B------:R-:W-:Y:S01]  /*0600*/  ISETP.GE.U32.AND P3, PT, R7, UR9, PT ;  /* 0x0000000907007c0c */ /* 0x000fe2000bf66070 */
[----:B------:R-:W0:Y:S01]  /*0610*/  LDC.64 R28, c[0x0][0x388] ;  /* 0x0000e200ff1c7b82 */ /* 0x000e220000000a00 */
[----:B------:R-:W-:Y:S01]  /*0620*/  LOP3.LUT R7, R11, UR12, RZ, 0x3c, !PT ;  /* 0x0000000c0b077c12 */ /* 0x000fe2000f8e3cff */
[----:B------:R-:W-:-:S03]  /*0630*/  @!P2 VIADD R6, R6, 0x1 ;  /* 0x000000010606a836 */ /* 0x000fc60000000000 */
[----:B------:R-:W-:-:S07]  /*0640*/  ISETP.GE.AND P4, PT, R7, RZ, PT ;  /* 0x000000ff0700720c */ /* 0x000fce0003f86270 */
[----:B------:R-:W-:-:S06]  /*0650*/  @P3 VIADD R6, R6, 0x1 ;  /* 0x0000000106063836 */ /* 0x000fcc0000000000 */
[----:B------:R-:W-:-:S04]  /*0660*/  @!P4 IADD3 R6, PT, PT, -R6, RZ, RZ ;  /* 0x000000ff0606c210 */ /* 0x000fc80007ffe1ff */
[----:B------:R-:W-:-:S05]  /*0670*/  SEL R7, R27, R6, !P1 ;  /* 0x000000061b077207 */ /* 0x000fca0004800000 */
[----:B------:R-:W-:-:S04]  /*0680*/  IMAD R7, R4, UR13, R7 ;  /* 0x0000000d04077c24 */ /* 0x000fc8000f8e0207 */
[----:B0-----:R-:W-:-:S06]  /*0690*/  IMAD.WIDE R28, R7, 0x4, R28 ;  /* 0x00000004071c7825 */ /* 0x001fcc00078e021c */
[----:B------:R0:W5:Y:S01]  /*06a0*/  LDG.E R28, desc[UR10][R28.64] ;  /* 0x0000000a1c1c7981 */ /* 0x000162000c1e1900 */
[----:B------:R-:W-:Y:S01]  /*06b0*/  UISETP.GE.U32.AND UP1, UPT, UR12, 0x10, UPT ;  /* 0x000000100c00788c */ /* 0x000fe2000bf26070 */
[----:B------:R-:W-:Y:S01]  /*06c0*/  SEL R27, R27, R8, !P1 ;  /* 0x000000081b1b7207 */ /* 0x000fe20004800000 */
[----:B------:R-:W-:Y:S01]  /*06d0*/  ULOP3.LUT UR14, UR12, 0xf, URZ, 0xc0, !UPT ;  /* 0x0000000f0c0e7892 */ /* 0x000fe2000f8ec0ff */
[----:B------:R-:W-:Y:S01]  /*06e0*/  CS2R R20, SRZ ;  /* 0x0000000000147805 */ /* 0x000fe2000001ff00 */
[----:B------:R-:W-:Y:S02]  /*06f0*/  UMOV UR4, URZ ;  /* 0x000000ff00047c82 */ /* 0x000fe40008000000 */
[----:B------:R-:W-:-:S03]  /*0700*/  UISETP.NE.AND UP0, UPT, UR14, URZ, UPT ;  /* 0x000000ff0e00728c */ /* 0x000fc6000bf05270 */
[----:B0-----:R-:W-:Y:S08]  /*0710*/  BRA.U !UP1, `(.L_x_1) ;  /* 0x0000000109f87547 */ /* 0x001ff0000b800000 */
[----:B------:R-:W-:Y:S02]  /*0720*/  ULOP3.LUT UR4, UR12, 0x7ffffff0, URZ, 0xc0, !UPT ;  /* 0x7ffffff00c047892 */ /* 0x000fe4000f8ec0ff */
[----:B-----5:R-:W-:Y:S01]  /*0730*/  IMAD R23, R28, UR12, R27 ;  /* 0x0000000c1c177c24 */ /* 0x020fe2000f8e021b */
[----:B------:R-:W-:Y:S01]  /*0740*/  CS2R R20, SRZ ;  /* 0x0000000000147805 */ /* 0x000fe2000001ff00 */
[----:B------:R-:W-:Y:S01]  /*0750*/  IMAD.MOV.U32 R22, RZ, RZ, R2 ;  /* 0x000000ffff167224 */ /* 0x000fe200078e0002 */
[----:B------:R-:W-:-:S12]  /*0760*/  UIADD3 UR6, UPT, UPT, -UR4, URZ, URZ ;  /* 0x000000ff04067290 */ /* 0x000fd8000fffe1ff */
.L_x_2:
[----:B------:R-:W0:Y:S08]  /*0770*/  LDC.64 R8, c[0x0][0x380] ;  /* 0x0000e000ff087b82 */ /* 0x000e300000000a00 */
[----:B------:R-:W1:Y:S01]  /*0780*/  LDC.64 R6, c[0x0][0x3a0] ;  /* 0x0000e800ff067b82 */ /* 0x000e620000000a00 */
[----:B0-----:R-:W-:-:S05]  /*0790*/  IMAD.WIDE R8, R22, 0x8, R8 ;  /* 0x0000000816087825 */ /* 0x001fca00078e0208 */
[----:B------:R-:W2:Y:S01]  /*07a0*/  LDG.E.64 R16, desc[UR10][R8.64] ;  /* 0x0000000a08107981 */ /* 0x000ea2000c1e1b00 */
[----:B-1----:R-:W-:-:S03]  /*07b0*/  IMAD.WIDE R6, R23, 0x8, R6 ;  /* 0x0000000817067825 */ /* 0x002fc600078e0206 */
[----:B------:R-:W3:Y:S04]  /*07c0*/  LDG.E.64 R10, desc[UR10][R8.64+0x8] ;  /* 0x0000080a080a7981 */ /* 0x000ee8000c1e1b00 */
[----:B------:R-:W2:Y:S04]  /*07d0*/  LDG.E.64 R12, desc[UR10][R6.64] ;  /* 0x0000000a060c7981 */ /* 0x000ea8000c1e1b00 */
[----:B------:R-:W3:Y:S04]  /*07e0*/  LDG.E.64 R14, desc[UR10][R6.64+0x8] ;  /* 0x0000080a060e7981 */ /* 0x000ee8000c1e1b00 */
[----:B------:R-:W4:Y:S04]  /*07f0*/  LDG.E.64 R18, desc[UR10][R6.64+0x18] ;  /* 0x0000180a06127981 */ /* 0x000f28000c1e1b00 */
[----:B------:R-:W5:Y:S01]  /*0800*/  LDG.E.64 R24, desc[UR10][R6.64+0x78] ;  /* 0x0000780a06187981 */ /* 0x000f62000c1e1b00 */
[----:B--2---:R-:W-:-:S03]  /*0810*/  DFMA R20, R16, R12, R20 ;  /* 0x0000000c1014722b */ /* 0x004fc60000000014 */
[----:B------:R-:W2:Y:S04]  /*0820*/  LDG.E.64 R12, desc[UR10][R8.64+0x10] ;  /* 0x0000100a080c7981 */ /* 0x000ea8000c1e1b00 */
[----:B------:R-:W2:Y:S01]  /*0830*/  LDG.E.64 R16, desc[UR10][R6.64+0x10] ;  /* 0x0000100a06107981 */ /* 0x000ea2000c1e1b00 */
[----:B---3--:R-:W-:-:S03]  /*0840*/  DFMA R14, R10, R14, R20 ;  /* 0x0000000e0a0e722b */ /* 0x008fc60000000014 */
[----:B------:R-:W4:Y:S04]  /*0850*/  LDG.E.64 R10, desc[UR10][R8.64+0x18] ;  /* 0x0000180a080a7981 */ /* 0x000f28000c1e1b00 */
[----:B------:R-:W5:Y:S01]  /*0860*/  LDG.E.64 R20, desc[UR10][R8.64+0x78] ;  /* 0x0000780a08147981 */ /* 0x000f62000c1e1b00 */
[----:B--2---:R-:W-:-:S03]  /*0870*/  DFMA R16, R12, R16, R14 ;  /* 0x000000100c10722b */ /* 0x004fc6000000000e */
[----:B------:R-:W2:Y:S04]  /*0880*/  LDG.E.64 R12, desc[UR10][R8.64+0x20] ;  /* 0x0000200a080c7981 */ /* 0x000ea8000c1e1b00 */
[----:B------:R-:W2:Y:S01]  /*0890*/  LDG.E.64 R14, desc[UR10][R6.64+0x20] ;  /* 0x0000200a060e7981 */ /* 0x000ea2000c1e1b00 */
[----:B----4-:R-:W-:-:S03]  /*08a0*/  DFMA R18, R10, R18, R16 ;  /* 0x000000120a12722b */ /* 0x010fc60000000010 */
[----:B------:R-:W3:Y:S04]  /*08b0*/  LDG.E.64 R10, desc[UR10][R8.64+0x28] ;  /* 0x0000280a080a7981 */ /* 0x000ee8000c1e1b00 */
[----:B------:R-:W3:Y:S01]  /*08c0*/  LDG.E.64 R16, desc[UR10][R6.64+0x28] ;  /* 0x0000280a06107981 */ /* 0x000ee2000c1e1b00 */
[----:B--2---:R-:W-:-:S03]  /*08d0*/  DFMA R14, R12, R14, R18 ;  /* 0x0000000e0c0e722b */ /* 0x004fc60000000012 */
[----:B------:R-:W2:Y:S04]  /*08e0*/  LDG.E.64 R12, desc[UR10][R8.64+0x30] ;  /* 0x0000300a080c7981 */ /* 0x000ea8000c1e1b00 */
[----:B------:R-:W2:Y:S01]  /*08f0*/  LDG.E.64 R18, desc[UR10][R6.64+0x30] ;  /* 0x0000300a06127981 */ /* 0x000ea2000c1e1b00 */
[----:B---3--:R-:W-:-:S03]  /*0900*/  DFMA R16, R10, R16, R14 ;  /* 0x000000100a10722b */ /* 0x008fc6000000000e */
        /* <DEDUP_REMOVED lines=23> */
[----:B---3--:R-:W-:Y:S01]  /*0a80*/  DFMA R10, R12, R10, R18 ;  /* 0x0000000a0c0a722b */ /* 0x008fe20000000012 */
[----:B------:R-:W-:-:S04]  /*0a90*/  UIADD3 UR6, UPT, UPT, UR6, 0x10, URZ ;  /* 0x0000001006067890 */ /* 0x000fc8000fffe0ff */
[----:B------:R-:W-:Y:S01]  /*0aa0*/  UISETP.NE.AND UP1, UPT, UR6, URZ, UPT ;  /* 0x000000ff0600728c */ /* 0x000fe2000bf25270 */
[----:B------:R-:W-:Y:S02]  /*0ab0*/  VIADD R22, R22, 0x10 ;  /* 0x0000001016167836 */ /* 0x000fe40000000000 */
[----:B------:R-:W-:Y:S01]  /*0ac0*/  VIADD R23, R23, 0x10 ;  /* 0x0000001017177836 */ /* 0x000fe20000000000 */
[----:B--2---:R-:W-:-:S08]  /*0ad0*/  DFMA R10, R14, R16, R10 ;  /* 0x000000100e0a722b */ /* 0x004fd0000000000a */
[----:B-----5:R-:W-:Y:S01]  /*0ae0*/  DFMA R20, R20, R24, R10 ;  /* 0x000000181414722b */ /* 0x020fe2000000000a */
[----:B------:R-:W-:Y:S10]  /*0af0*/  BRA.U UP1, `(.L_x_2) ;  /* 0xfffffffd011c7547 */ /* 0x000ff4000b83ffff */
.L_x_1:
[----:B------:R-:W-:Y:S05]  /*0b00*/  BRA.U !UP0, `(.L_x_0) ;  /* 0x0000000508387547 */ /* 0x000fea000b800000 */
[----:B------:R-:W-:Y:S02]  /*0b10*/  UISETP.GE.U32.AND UP0, UPT, UR14, 0x8, UPT ;  /* 0x000000080e00788c */ /* 0x000fe4000bf06070 */
[----:B------:R-:W-:-:S04]  /*0b20*/  ULOP3.LUT UR8, UR12, 0x7, URZ, 0xc0, !UPT ;  /* 0x000000070c087892 */ /* 0x000fc8000f8ec0ff */
[----:B------:R-:W-:-:S03]  /*0b30*/  UISETP.NE.AND UP1, UPT, UR8, URZ, UPT ;  /* 0x000000ff0800728c */ /* 0x000fc6000bf25270 */
[----:B------:R-:W-:Y:S08]  /*0b40*/  BRA.U !UP0, `(.L_x_3) ;  /* 0x0000000108807547 */ /* 0x000ff0000b800000 */
[----:B------:R-:W0:Y:S01]  /*0b50*/  LDC.64 R8, c[0x0][0x380] ;  /* 0x0000e000ff087b82 */ /* 0x000e220000000a00 */
[----:B-----5:R-:W-:Y:S01]  /*0b60*/  IMAD R13, R28, UR12, R27 ;  /* 0x0000000c1c0d7c24 */ /* 0x020fe2000f8e021b */
[----:B------:R-:W-:-:S03]  /*0b70*/  IADD3 R11, PT, PT, R2, UR4, RZ ;  /* 0x00000004020b7c10 */ /* 0x000fc6000fffe0ff */
[----:B------:R-:W-:-:S03]  /*0b80*/  VIADD R13, R13, UR4 ;  /* 0x000000040d0d7c36 */ /* 0x000fc60008000000 */
        /* <DEDUP_REMOVED lines=8> */
[----:B------:R-:W4:Y:S04]  /*0c10*/  LDG.E.64 R16, desc[UR10][R6.64+0x10] ;  /* 0x0000100a06107981 */ /* 0x000f28000c1e1b00 */
[----:B------:R-:W4:Y:S01]  /*0c20*/  LDG.E.64 R24, desc[UR10][R8.64+0x38] ;  /* 0x0000380a08187981 */ /* 0x000f22000c1e1b00 */
[----:B--2---:R-:W-:-:S03]  /*0c30*/  DFMA R20, R22, R14, R20 ;  /* 0x0000000e1614722b */ /* 0x004fc60000000014 */
[----:B------:R-:W2:Y:S04]  /*0c40*/  LDG.E.64 R14, desc[UR10][R8.64+0x18] ;  /* 0x0000180a080e7981 */ /* 0x000ea8000c1e1b00 */
[----:B------:R-:W2:Y:S01]  /*0c50*/  LDG.E.64 R22, desc[UR10][R6.64+0x18] ;  /* 0x0000180a06167981 */ /* 0x000ea2000c1e1b00 */
[----:B---3--:R-:W-:-:S03]  /*0c60*/  DFMA R12, R18, R12, R20 ;  /* 0x0000000c120c722b */ /* 0x008fc60000000014 */
[----:B------:R-:W3:Y:S04]  /*0c70*/  LDG.E.64 R20, desc[UR10][R8.64+0x20] ;  /* 0x0000200a08147981 */ /* 0x000ee8000c1e1b00 */
[----:B------:R-:W3:Y:S01]  /*0c80*/  LDG.E.64 R18, desc[UR10][R6.64+0x20] ;  /* 0x0000200a06127981 */ /* 0x000ee2000c1e1b00 */
[----:B----4-:R-:W-:-:S03]  /*0c90*/  DFMA R16, R10, R16, R12 ;  /* 0x000000100a10722b */ /* 0x010fc6000000000c */
[----:B------:R-:W4:Y:S04]  /*0ca0*/  LDG.E.64 R10, desc[UR10][R8.64+0x28] ;  /* 0x0000280a080a7981 */ /* 0x000f28000c1e1b00 */
[----:B------:R-:W4:Y:S01]  /*0cb0*/  LDG.E.64 R12, desc[UR10][R6.64+0x28] ;  /* 0x0000280a060c7981 */ /* 0x000f22000c1e1b00 */
[----:B--2---:R-:W-:-:S03]  /*0cc0*/  DFMA R22, R14, R22, R16 ;  /* 0x000000160e16722b */ /* 0x004fc60000000010 */
[----:B------:R-:W2:Y:S04]  /*0cd0*/  LDG.E.64 R14, desc[UR10][R8.64+0x30] ;  /* 0x0000300a080e7981 */ /* 0x000ea8000c1e1b00 */
[----:B------:R-:W2:Y:S04]  /*0ce0*/  LDG.E.64 R16, desc[UR10][R6.64+0x30] ;  /* 0x0000300a06107981 */ /* 0x000ea8000c1e1b00 */
[----:B------:R-:W2:Y:S01]  /*0cf0*/  LDG.E.64 R6, desc[UR10][R6.64+0x38] ;  /* 0x0000380a06067981 */ /* 0x000ea2000c1e1b00 */
[----:B---3--:R-:W-:-:S08]  /*0d00*/  DFMA R18, R20, R18, R22 ;  /* 0x000000121412722b */ /* 0x008fd00000000016 */
[----:B----4-:R-:W-:Y:S01]  /*0d10*/  DFMA R10, R10, R12, R18 ;  /* 0x0000000c0a0a722b */ /* 0x010fe20000000012 */
[----:B------:R-:W-:-:S07]  /*0d20*/  UIADD3 UR4, UPT, UPT, UR4, 0x8, URZ ;  /* 0x0000000804047890 */ /* 0x000fce000fffe0ff */
[----:B--2---:R-:W-:-:S08]  /*0d30*/  DFMA R10, R14, R16, R10 ;  /* 0x000000100e0a722b */ /* 0x004fd0000000000a */
[----:B------:R-:W-:-:S11]  /*0d40*/  DFMA R20, R24, R6, R10 ;  /* 0x000000061814722b */ /* 0x000fd6000000000a */
.L_x_3:
[----:B------:R-:W-:Y:S05]  /*0d50*/  BRA.U !UP1, `(.L_x_0) ;  /* 0x0000000109a47547 */ /* 0x000fea000b800000 */
[----:B------:R-:W-:Y:S02]  /*0d60*/  UISETP.GE.U32.AND UP0, UPT, UR8, 0x4, UPT ;  /* 0x000000040800788c */ /* 0x000fe4000bf06070 */
[----:B------:R-:W-:-:S04]  /*0d70*/  ULOP3.LUT UR6, UR12, 0x3, URZ, 0xc0, !UPT ;  /* 0x000000030c067892 */ /* 0x000fc8000f8ec0ff */
[----:B------:R-:W-:-:S03]  /*0d80*/  UISETP.NE.AND UP1, UPT, UR6, URZ, UPT ;  /* 0x000000ff0600728c */ /* 0x000fc6000bf25270 */
[----:B------:R-:W-:Y:S08]  /*0d90*/  BRA.U !UP0, `(.L_x_4) ;  /* 0x0000000108507547 */ /* 0x000ff0000b800000 */
[----:B------:R-:W0:Y:S01]  /*0da0*/  LDC.64 R6, c[0x0][0x380] ;  /* 0x0000e000ff067b82 */ /* 0x000e220000000a00 */
[----:B-----5:R-:W-:Y:S02]  /*0db0*/  IMAD R8, R28, UR12, R27 ;  /* 0x0000000c1c087c24 */ /* 0x020fe4000f8e021b */
[----:B------:R-:W-:Y:S02]  /*0dc0*/  VIADD R9, R2, UR4 ;  /* 0x0000000402097c36 */ /* 0x000fe40008000000 */
        /* <DEDUP_REMOVED lines=10> */
[----:B------:R-:W4:Y:S04]  /*0e70*/  LDG.E.64 R24, desc[UR10][R22.64+0x18] ;  /* 0x0000180a16187981 */ /* 0x000f28000c1e1b00 */
[----:B------:R-:W4:Y:S01]  /*0e80*/  LDG.E.64 R6, desc[UR10][R6.64+0x18] ;  /* 0x0000180a06067981 */ /* 0x000f22000c1e1b00 */
[----:B------:R-:W-:Y:S01]  /*0e90*/  UIADD3 UR4, UPT, UPT, UR4, 0x4, URZ ;  /* 0x0000000404047890 */ /* 0x000fe2000fffe0ff */
[----:B--2---:R-:W-:-:S08]  /*0ea0*/  DFMA R16, R16, R18, R20 ;  /* 0x000000121010722b */ /* 0x004fd00000000014 */
[----:B---3--:R-:W-:-:S08]  /*0eb0*/  DFMA R12, R12, R14, R16 ;  /* 0x0000000e0c0c722b */ /* 0x008fd00000000010 */
[----:B----4-:R-:W-:-:S08]  /*0ec0*/  DFMA R8, R8, R10, R12 ;  /* 0x0000000a0808722b */ /* 0x010fd0000000000c */
[----:B------:R-:W-:-:S11]  /*0ed0*/  DFMA R20, R6, R24, R8 ;  /* 0x000000180614722b */ /* 0x000fd60000000008 */
.L_x_4:
[----:B------:R-:W-:Y:S05]  /*0ee0*/  BRA.U !UP1, `(.L_x_0) ;  /* 0x0000000109407547 */ /* 0x000fea000b800000 */
[----:B------:R-:W0:Y:S01]  /*0ef0*/  LDC.64 R6, c[0x0][0x380] ;  /* 0x0000e000ff067b82 */ /* 0x000e220000000a00 */
[----:B------:R-:W-:Y:S01]  /*0f00*/  IADD3 R27, PT, PT, R27, UR4, RZ ;  /* 0x000000041b1b7c10 */ /* 0x000fe2000fffe0ff */
[----:B------:R-:W-:Y:S01]  /*0f10*/  VIADD R15, R2, UR4 ;  /* 0x00000004020f7c36 */ /* 0x000fe20008000000 */
[----:B------:R-:W-:-:S03]  /*0f20*/  UIADD3 UR6, UPT, UPT, -UR6, URZ, URZ ;  /* 0x000000ff06067290 */ /* 0x000fc6000fffe1ff */
[----:B-----5:R-:W-:Y:S02]  /*0f30*/  IMAD R27, R28, UR12, R27 ;  /* 0x0000000c1c1b7c24 */ /* 0x020fe4000f8e021b */
[----:B------:R-:W1:Y:S07]  /*0f40*/  LDC.64 R8, c[0x0][0x3a0] ;  /* 0x0000e800ff087b82 */ /* 0x000e6e0000000a00 */
.L_x_5:
[----:B-1----:R-:W-:-:S04]  /*0f50*/  IMAD.WIDE R10, R27, 0x8, R8 ;  /* 0x000000081b0a7825 */ /* 0x002fc800078e0208 */
[----:B0-----:R-:W-:Y:S02]  /*0f60*/  IMAD.WIDE R12, R15, 0x8, R6 ;  /* 0x000000080f0c7825 */ /* 0x001fe400078e0206 */
[----:B------:R-:W2:Y:S04]  /*0f70*/  LDG.E.64 R10, desc[UR10][R10.64] ;  /* 0x0000000a0a0a7981 */ /* 0x000ea8000c1e1b00 */
[----:B------:R-:W2:Y:S01]  /*0f80*/  LDG.E.64 R12, desc[UR10][R12.64] ;  /* 0x0000000a0c0c7981 */ /* 0x000ea2000c1e1b00 */
[----:B------:R-:W-:Y:S01]  /*0f90*/  UIADD3 UR6, UPT, UPT, UR6, 0x1, URZ ;  /* 0x0000000106067890 */ /* 0x000fe2000fffe0ff */
[----:B------:R-:W-:Y:S01]  /*0fa0*/  VIADD R27, R27, 0x1 ;  /* 0x000000011b1b7836 */ /* 0x000fe20000000000 */
[----:B------:R-:W-:Y:S02]  /*0fb0*/  IADD3 R15, PT, PT, R15, 0x1, RZ ;  /* 0x000000010f0f7810 */ /* 0x000fe40007ffe0ff */
[----:B------:R-:W-:Y:S01]  /*0fc0*/  UISETP.NE.AND UP0, UPT, UR6, URZ, UPT ;  /* 0x000000ff0600728c */ /* 0x000fe2000bf05270 */
[----:B--2---:R-:W-:-:S08]  /*0fd0*/  DFMA R20, R12, R10, R20 ;  /* 0x0000000a0c14722b */ /* 0x004fd00000000014 */
[----:B------:R-:W-:Y:S05]  /*0fe0*/  BRA.U UP0, `(.L_x_5) ;  /* 0xfffffffd00d87547 */ /* 0x000fea000b83ffff */
.L_x_0:
[----:B------:R-:W-:Y:S01]  /*0ff0*/  ISETP.NE.AND P2, PT, R0, RZ, PT ;  /* 0x000000ff0000720c */ /* 0x000fe20003f45270 */
[----:B------:R-:W-:Y:S01]  /*1000*/  BSSY.RECONVERGENT B0, `(.L_x_6) ;  /* 0x0000014000007945 */ /* 0x000fe20003800200 */
[----:B------:R-:W-:-:S11]  /*1010*/  LOP3.LUT R6, RZ, UR7, RZ, 0x33, !PT ;  /* 0x00000007ff067c12 */ /* 0x000fd6000f8e33ff */
[----:B------:R-:W-:Y:S05]  /*1020*/  @P2 BRA `(.L_x_7) ;  /* 0x0000000000442947 */ /* 0x000fea0003800000 */
[----:B------:R-:W-:Y:S01]  /*1030*/  IABS R8, R2 ;  /* 0x0000000200087213 */ /* 0x000fe20000000000 */
[----:B------:R-:W0:Y:S01]  /*1040*/  S2UR UR6, SR_CgaCtaId ;  /* 0x00000000000679c3 */ /* 0x000e220000008800 */
[----:B------:R-:W-:Y:S01]  /*1050*/  IABS R7, UR7 ;  /* 0x0000000700077c13 */ /* 0x000fe20008000000 */
[----:B------:R-:W-:Y:S01]  /*1060*/  UMOV UR4, 0x400 ;  /* 0x0000040000047882 */ /* 0x000fe20000000000 */
[----:B------:R-:W-:Y:S01]  /*1070*/  ISETP.GE.AND P3, PT, R2, RZ, PT ;  /* 0x000000ff0200720c */ /* 0x000fe20003f66270 */
[----:B------:R-:W-:-:S04]  /*1080*/  IMAD.HI.U32 R5, R5, R8, RZ ;  /* 0x0000000805057227 */ /* 0x000fc800078e00ff */
[----:B------:R-:W-:-:S04]  /*1090*/  IMAD.MOV R7, RZ, RZ, -R7 ;  /* 0x000000ffff077224 */ /* 0x000fc800078e0a07 */
[----:B------:R-:W-:-:S05]  /*10a0*/  IMAD R8, R5, R7, R8 ;  /* 0x0000000705087224 */ /* 0x000fca00078e0208 */
[----:B------:R-:W-:Y:S01]  /*10b0*/  ISETP.GT.U32.AND P2, PT, R3, R8, PT ;  /* 0x000000080300720c */ /* 0x000fe20003f44070 */
[----:B0-----:R-:W-:-:S12]  /*10c0*/  ULEA UR4, UR6, UR4, 0x18 ;  /* 0x0000000406047291 */ /* 0x001fd8000f8ec0ff */
[----:B------:R-:W-:-:S05]  /*10d0*/  @!P2 IMAD.IADD R8, R8, 0x1, -R3 ;  /* 0x000000010808a824 */ /* 0x000fca00078e0a03 */
[----:B------:R-:W-:-:S13]  /*10e0*/  ISETP.GT.U32.AND P2, PT, R3, R8, PT ;  /* 0x000000080300720c */ /* 0x000fda0003f44070 */
[----:B------:R-:W-:-:S05]  /*10f0*/  @!P2 IADD3 R8, PT, PT, R8, -R3, RZ ;  /* 0x800000030808a210 */ /* 0x000fca0007ffe0ff */
[----:B------:R-:W-:-:S05]  /*1100*/  @!P3 IMAD.MOV R8, RZ, RZ, -R8 ;  /* 0x000000ffff08b224 */ /* 0x000fca00078e0a08 */
[----:B------:R-:W-:-:S04]  /*1110*/  SEL R8, R6, R8, !P0 ;  /* 0x0000000806087207 */ /* 0x000fc80004000000 */
[----:B------:R-:W-:-:S05]  /*1120*/  IADD3 R8, PT, PT, -R8, UR7, RZ ;  /* 0x0000000708087c10 */ /* 0x000fca000fffe1ff */
[----:B------:R0:W-:Y:S02]  /*1130*/  STS [UR4], R8 ;  /* 0x00000008ff007988 */ /* 0x0001e40008000804 */
.L_x_7:
[----:B------:R-:W-:Y:S05]  /*1140*/  BSYNC.RECONVERGENT B0 ;  /* 0x0000000000007941 */ /* 0x000fea0003800200 */
.L_x_6:
[----:B------:R-:W1:Y:S08]  /*1150*/  S2UR UR6, SR_CgaCtaId ;  /* 0x00000000000679c3 */ /* 0x000e700000008800 */
[----:B------:R-:W-:Y:S01]  /*1160*/  BAR.SYNC.DEFER_BLOCKING 0x0 ;  /* 0x0000000000007b1d */ /* 0x000fe20000010000 */
[----:B------:R-:W-:Y:S01]  /*1170*/  IADD3 R9, PT, PT, RZ, -UR7, RZ ;  /* 0x80000007ff097c10 */ /* 0x000fe2000fffe0ff */
[----:B------:R-:W-:-:S02]  /*1180*/  UISETP.GE.AND UP0, UPT, UR7, 0x2, UPT ;  /* 0x000000020700788c */ /* 0x000fc4000bf06270 */
[----:B------:R-:W-:Y:S02]  /*1190*/  ISETP.GE.U32.AND P2, PT, R0, UR7, PT ;  /* 0x0000000700007c0c */ /* 0x000fe4000bf46070 */
[----:B------:R-:W-:Y:S01]  /*11a0*/  ISETP.NE.U32.AND P3, PT, RZ, UR7, PT ;  /* 0x00000007ff007c0c */ /* 0x000fe2000bf65070 */
[----:B------:R-:W2:Y:S01]  /*11b0*/  I2F.U32.RP R7, UR7 ;  /* 0x0000000700077d06 */ /* 0x000ea20008209000 */
[----:B------:R-:W-:-:S07]  /*11c0*/  UMOV UR4, 0x400 ;  /* 0x0000040000047882 */ /* 0x000fce0000000000 */
[----:B--2---:R-:W2:Y:S01]  /*11d0*/  MUFU.RCP R7, R7 ;  /* 0x0000000700077308 */ /* 0x004ea20000001000 */
[----:B-1----:R-:W-:-:S09]  /*11e0*/  ULEA UR4, UR6, UR4, 0x18 ;  /* 0x0000000406047291 */ /* 0x002fd2000f8ec0ff */
[----:B------:R-:W1:Y:S01]  /*11f0*/  LDS R5, [UR4] ;  /* 0x00000004ff057984 */ /* 0x000e620008000800 */
[----:B--2---:R-:W-:-:S04]  /*1200*/  VIADD R2, R7, 0xffffffe ;  /* 0x0ffffffe07027836 */ /* 0x004fc80000000000 */
[----:B------:R2:W3:Y:S02]  /*1210*/  F2I.FTZ.U32.TRUNC.NTZ R3, R2 ;  /* 0x0000000200037305 */ /* 0x0004e4000021f000 */
[----:B--2---:R-:W-:Y:S02]  /*1220*/  IMAD.MOV.U32 R2, RZ, RZ, RZ ;  /* 0x000000ffff027224 */ /* 0x004fe400078e00ff */
[----:B---3--:R-:W-:-:S04]  /*1230*/  IMAD R9, R9, R3, RZ ;  /* 0x0000000309097224 */ /* 0x008fc800078e02ff */
[----:B0-----:R-:W-:-:S04]  /*1240*/  IMAD.HI.U32 R8, R3, R9, R2 ;  /* 0x0000000903087227 */ /* 0x001fc800078e0002 */
[----:B-1----:R-:W-:-:S04]  /*1250*/  IMAD R5, R0, UR12, -R5 ;  /* 0x0000000c00057c24 */ /* 0x002fc8000f8e0a05 */
[----:B------:R-:W-:Y:S01]  /*1260*/  IMAD.HI.U32 R8, R8, R5, RZ ;  /* 0x0000000508087227 */ /* 0x000fe200078e00ff */
[----:B------:R-:W-:-:S03]  /*1270*/  ISETP.GT.U32.AND P4, PT, R5, R6, PT ;  /* 0x000000060500720c */ /* 0x000fc60003f84070 */
[----:B------:R-:W-:-:S04]  /*1280*/  IMAD.MOV R8, RZ, RZ, -R8 ;  /* 0x000000ffff087224 */ /* 0x000fc800078e0a08 */
[----:B------:R-:W-:Y:S01]  /*1290*/  IMAD R3, R8, UR7, R5 ;  /* 0x0000000708037c24 */ /* 0x000fe2000f8e0205 */
[----:B------:R-:W-:-:S04]  /*12a0*/  VOTE.ANY R5, PT, PT ;  /* 0x0000000000057806 */ /* 0x000fc800038e0100 */
[----:B------:R-:W-:-:S13]  /*12b0*/  ISETP.GE.U32.AND P0, PT, R3, UR7, PT ;  /* 0x0000000703007c0c */ /* 0x000fda000bf06070 */
[----:B------:R-:W-:-:S04]  /*12c0*/  @P0 IADD3 R3, PT, PT, R3, -UR7, RZ ;  /* 0x8000000703030c10 */ /* 0x000fc8000fffe0ff */
[----:B------:R-:W-:-:S13]  /*12d0*/  ISETP.GE.U32.AND P0, PT, R3, UR7, PT ;  /* 0x0000000703007c0c */ /* 0x000fda000bf06070 */
[----:B------:R-:W-:Y:S01]  /*12e0*/  @P0 VIADD R3, R3, -UR7 ;  /* 0x8000000703030c36 */ /* 0x000fe20008000000 */
[----:B------:R-:W-:-:S04]  /*12f0*/  LOP3.LUT P0, R2, R0, 0x1f, RZ, 0xc0, !PT ;  /* 0x0000001f00027812 */ /* 0x000fc8000780c0ff */
[----:B------:R-:W-:Y:S01]  /*1300*/  SEL R3, R6, R3, !P3 ;  /* 0x0000000306037207 */ /* 0x000fe20005800000 */
[----:B------:R-:W-:-:S03]  /*1310*/  VIADD R2, R2, 0x1 ;  /* 0x0000000102027836 */ /* 0x000fc60000000000 */
[C---:B------:R-:W-:Y:S02]  /*1320*/  @!P2 SEL R3, R0.reuse, R3, P4 ;  /* 0x000000030003a207 */ /* 0x040fe40002000000 */
[----:B------:R-:W-:Y:S02]  /*1330*/  LOP3.LUT R0, R0, 0x1f, RZ, 0xc, !PT ;  /* 0x0000001f00007812 */ /* 0x000fe400078e0cff */
[----:B------:R-:W-:-:S13]  /*1340*/  ISETP.EQ.OR P0, PT, R3, RZ, !P0 ;  /* 0x000000ff0300720c */ /* 0x000fda0004702670 */
[----:B------:R-:W-:-:S06]  /*1350*/  VOTE.ANY R3, PT, P0 ;  /* 0x0000000000037806 */ /* 0x000fcc00000e0100 */
[----:B------:R-:W0:Y:S02]  /*1360*/  BREV R3, R3 ;  /* 0x0000000300037301 */ /* 0x000e240000000000 */
[----:B0-----:R-:W-:-:S06]  /*1370*/  SHF.L.U32 R2, R3, R2, RZ ;  /* 0x0000000203027219 */ /* 0x001fcc00000006ff */
[----:B------:R-:W0:Y:S02]  /*1380*/  FLO.U32 R2, R2 ;  /* 0x0000000200027300 */ /* 0x000e2400000e0000 */
[----:B0-----:R-:W-:-:S04]  /*1390*/  IADD3 R7, PT, PT, -R2, RZ, RZ ;  /* 0x000000ff02077210 */ /* 0x001fc80007ffe1ff */
[----:B------:R-:W-:Y:S01]  /*13a0*/  VIADDMNMX.U32 R0, R7, 0x1f, R0, PT ;  /* 0x0000001f07007846 */ /* 0x000fe20003800000 */
[----:B------:R-:W-:Y:S06]  /*13b0*/  BRA.U !UP0, `(.L_x_8) ;  /* 0x0000000108307547 */ /* 0x000fec000b800000 */
[----:B------:R-:W-:-:S07]  /*13c0*/  IMAD.MOV.U32 R7, RZ, RZ, 0x1 ;  /* 0x00000001ff077424 */ /* 0x000fce00078e00ff */
.L_x_9:
[----:B------:R-:W-:Y:S01]  /*13d0*/  SHFL.DOWN PT, R3, R21, R7, 0x1f ;  /* 0x08001f0715037589 */ /* 0x000fe200000e0000 */
[----:B------:R-:W-:-:S03]  /*13e0*/  ISETP.GE.U32.AND P2, PT, R0, R7, PT ;  /* 0x000000070000720c */ /* 0x000fc60003f46070 */
[----:B------:R0:W1:Y:S02]  /*13f0*/  SHFL.DOWN PT, R2, R20, R7, 0x1f ;  /* 0x08001f0714027589 */ /* 0x00006400000e0000 */
[----:B0-----:R-:W-:-:S05]  /*1400*/  IMAD.SHL.U32 R7, R7, 0x2, RZ ;  /* 0x0000000207077824 */ /* 0x001fca00078e00ff */
[----:B------:R-:W-:Y:S01]  /*1410*/  ISETP.GE.AND P3, PT, R7, UR7, PT ;  /* 0x0000000707007c0c */ /* 0x000fe2000bf66270 */
[----:B-1----:R-:W-:-:S10]  /*1420*/  DADD R2, R2, R20 ;  /* 0x0000000002027229 */ /* 0x002fd40000000014 */
[----:B------:R-:W-:Y:S02]  /*1430*/  FSEL R3, R21, R3, !P2 ;  /* 0x0000000315037208 */ /* 0x000fe40005000000 */
[----:B------:R-:W-:-:S03]  /*1440*/  FSEL R2, R20, R2, !P2 ;  /* 0x0000000214027208 */ /* 0x000fc60005000000 */
[----:B------:R-:W-:Y:S01]  /*1450*/  IMAD.MOV.U32 R21, RZ, RZ, R3 ;  /* 0x000000ffff157224 */ /* 0x000fe200078e0003 */
[----:B------:R-:W-:Y:S01]  /*1460*/  MOV R20, R2 ;  /* 0x0000000200147202 */ /* 0x000fe20000000f00 */
[----:B------:R-:W-:Y:S06]  /*1470*/  @!P3 BRA `(.L_x_9) ;  /* 0xfffffffc00d4b947 */ /* 0x000fec000383ffff */
.L_x_8:
[----:B------:R-:W-:Y:S05]  /*1480*/  @!P0 EXIT ;  /* 0x000000000000894d */ /* 0x000fea0003800000 */
[----:B------:R-:W-:Y:S02]  /*1490*/  IABS R2, R26 ;  /* 0x0000001a00027213 */ /* 0x000fe40000000000 */
[----:B------:R-:W-:-:S03]  /*14a0*/  LOP3.LUT R7, RZ, UR12, RZ, 0x33, !PT ;  /* 0x0000000cff077c12 */ /* 0x000fc6000f8e33ff */
[----:B------:R-:W-:-:S04]  /*14b0*/  IMAD.HI.U32 R0, R2, UR5, RZ ;  /* 0x0000000502007c27 */ /* 0x000fc8000f8e00ff */
[----:B------:R-:W-:-:S04]  /*14c0*/  IMAD.MOV R3, RZ, RZ, -R0 ;  /* 0x000000ffff037224 */ /* 0x000fc800078e0a00 */
[----:B------:R-:W-:-:S05]  /*14d0*/  IMAD R2, R3, UR9, R2 ;  /* 0x0000000903027c24 */ /* 0x000fca000f8e0202 */
[----:B------:R-:W-:-:S13]  /*14e0*/  ISETP.LT.U32.AND P2, PT, R2, UR9, PT ;  /* 0x0000000902007c0c */ /* 0x000fda000bf41070 */
[----:B------:R-:W-:Y:S01]  /*14f0*/  @!P2 IADD3 R2, PT, PT, R2, -UR9, RZ ;  /* 0x800000090202ac10 */ /* 0x000fe2000fffe0ff */
[----:B------:R-:W-:-:S03]  /*1500*/  @!P2 VIADD R0, R0, 0x1 ;  /* 0x000000010000a836 */ /* 0x000fc60000000000 */
[----:B------:R-:W-:Y:S02]  /*1510*/  ISETP.GE.U32.AND P0, PT, R2, UR9, PT ;  /* 0x0000000902007c0c */ /* 0x000fe4000bf06070 */
[----:B------:R-:W-:-:S04]  /*1520*/  LOP3.LUT R2, R26, UR12, RZ, 0x3c, !PT ;  /* 0x0000000c1a027c12 */ /* 0x000fc8000f8e3cff */
[----:B------:R-:W-:Y:S02]  /*1530*/  ISETP.GE.AND P3, PT, R2, RZ, PT ;  /* 0x000000ff0200720c */ /* 0x000fe40003f66270 */
[----:B------:R-:W0:Y:S05]  /*1540*/  LDC.64 R2, c[0x0][0x388] ;  /* 0x0000e200ff027b82 */ /* 0x000e2a0000000a00 */
[----:B------:R-:W-:-:S06]  /*1550*/  @P0 VIADD R0, R0, 0x1 ;  /* 0x0000000100000836 */ /* 0x000fcc0000000000 */
[----:B------:R-:W-:-:S04]  /*1560*/  @!P3 IADD3 R0, PT, PT, -R0, RZ, RZ ;  /* 0x000000ff0000b210 */ /* 0x000fc80007ffe1ff */
[----:B------:R-:W-:-:S05]  /*1570*/  SEL R7, R7, R0, !P1 ;  /* 0x0000000007077207 */ /* 0x000fca0004800000 */
[----:B------:R-:W-:-:S04]  /*1580*/  IMAD R5, R4, UR13, R7 ;  /* 0x0000000d04057c24 */ /* 0x000fc8000f8e0207 */
[----:B0-----:R-:W-:Y:S02]  /*1590*/  IMAD.WIDE R2, R5, 0x4, R2 ;  /* 0x0000000405027825 */ /* 0x001fe400078e0202 */
[----:B------:R-:W0:Y:S04]  /*15a0*/  LDC.64 R4, c[0x0][0x3a8] ;  /* 0x0000ea00ff047b82 */ /* 0x000e280000000a00 */
[----:B------:R-:W2:Y:S01]  /*15b0*/  LDG.E R2, desc[UR10][R2.64] ;  /* 0x0000000a02027981 */ /* 0x000ea2000c1e1900 */
[----:B------:R-:W-:-:S04]  /*15c0*/  IMAD.MOV R7, RZ, RZ, -R7 ;  /* 0x000000ffff077224 */ /* 0x000fc800078e0a07 */
[----:B------:R-:W-:-:S04]  /*15d0*/  IMAD R7, R7, UR12, R26 ;  /* 0x0000000c07077c24 */ /* 0x000fc8000f8e021a */
[----:B--2---:R-:W-:-:S04]  /*15e0*/  IMAD R7, R2, UR12, R7 ;  /* 0x0000000c02077c24 */ /* 0x004fc8000f8e0207 */
[----:B0-----:R-:W-:-:S05]  /*15f0*/  IMAD.WIDE R4, R7, 0x8, R4 ;  /* 0x0000000807047825 */ /* 0x001fca00078e0204 */
[----:B------:R-:W-:Y:S01]  /*1600*/  REDG.E.ADD.F64.RN.STRONG.GPU desc[UR10][R4.64], R20 ;  /* 0x00000014040079a6 */ /* 0x000fe2000c12ff0a */
[----:B------:R-:W-:Y:S05]  /*1610*/  EXIT ;  /* 0x000000000000794d */ /* 0x000fea0003800000 */
.L_x_10:
[----:B------:R-:W-:-:S00]  /*1620*/  BRA `(.L_x_10) ;  /* 0xfffffffc00fc7947 */ /* 0x000fc0000383ffff */
[----:B------:R-:W-:-:S00]  /*1630*/  NOP ;  /* 0x0000000000007918 */ /* 0x000fc00000000000 */
        /* <DEDUP_REMOVED lines=12> */
.L_x_16:


//--------------------- .text._Z8coo_spmvPKdPKiiiiS0_Pd --------------------------
	.section	.text._Z8coo_spmvPKdPKiiiiS0_Pd,"ax",@progbits
	.align	128
        .global         _Z8coo_spmvPKdPKiiiiS0_Pd
        .type           _Z8coo_spmvPKdPKiiiiS0_Pd,@function
        .size           _Z8coo_spmvPKdPKiiiiS0_Pd,(.L_x_17 - _Z8coo_spmvPKdPKiiiiS0_Pd)
        .other          _Z8coo_spmvPKdPKiiiiS0_Pd,@"STO_CUDA_ENTRY STV_DEFAULT"
_Z8coo_spmvPKdPKiiiiS0_Pd:
.text._Z8coo_spmvPKdPKiiiiS0_Pd:
[----:B------:R-:W-:Y:S01]  /*0000*/  LDC R1, c[0x0][0x37c] ;  /* 0x0000df00ff017b82 */ /* 0x000fe20000000800 */
[----:B------:R-:W0:Y:S07]  /*0010*/  S2R R21, SR_TID.X ;  /* 0x0000000000157919 */ /* 0x000e2e0000002100 */
[----:B------:R-:W1:Y:S01]  /*0020*/  LDC.64 R12, c[0x0][0x390] ;  /* 0x0000e400ff0c7b82 */ /* 0x000e620000000a00 */
[----:B------:R-:W2:Y:S07]  /*0030*/  LDCU UR5, c[0x0][0x398] ;  /* 0x00007300ff0577ac */ /* 0x000eae0008000800 */
[----:B------:R-:W0:Y:S08]  /*0040*/  S2UR UR4, SR_CTAID.X ;  /* 0x00000000000479c3 */ /* 0x000e300000002500 */
[----:B------:R-:W0:Y:S01]  /*0050*/  LDC R2, c[0x0][0x360] ;  /* 0x0000d800ff027b82 */ /* 0x000e220000000800 */
[----:B-1----:R-:W-:-:S04]  /*0060*/  IMAD R20, R13, R12, RZ ;  /* 0x0000000c0d147224 */ /* 0x002fc800078e02ff */
[----:B------:R-:W-:Y:S02]  /*0070*/  IMAD R0, R20, R20, RZ ;  /* 0x0000001414007224 */ /* 0x000fe400078e02ff */
[----:B0-----:R-:W-:Y:S02]  /*0080*/  IMAD R11, R2, UR4, R21 ;  /* 0x00000004020b7c24 */ /* 0x001fe4000f8e0215 */
[----:B--2---:R-:W-:-:S05]  /*0090*/  IMAD R2, R0, UR5, RZ ;  /* 0x0000000500027c24 */ /* 0x004fca000f8e02ff */
[----:B------:R-:W-:-:S13]  /*00a0*/  ISETP.GE.AND P0, PT, R11, R2, PT ;  /* 0x000000020b00720c */ /* 0x000fda0003f06270 */
[----:B------:R-:W-:Y:S05]  /*00b0*/  @P0 EXIT ;  /* 0x000000000000094d */ /* 0x000fea0003800000 */
[----:B------:R-:W-:Y:S01]  /*00c0*/  IABS R5, R0 ;  /* 0x0000000000057213 */ /* 0x000fe20000000000 */
[----:B------:R-:W0:Y:S01]  /*00d0*/  LDCU.64 UR6, c[0x0][0x358] ;  /* 0x00006b00ff0677ac */ /* 0x000e220008000a00 */
[----:B------:R-:W-:Y:S01]  /*00e0*/  IABS R10, R11 ;  /* 0x0000000b000a7213 */ /* 0x000fe20000000000 */
[----:B------:R-:W1:Y:S01]  /*00f0*/  LDC.64 R18, c[0x0][0x3a0] ;  /* 0x0000e800ff127b82 */ /* 0x000e620000000a00 */
[----:B------:R-:W2:Y:S01]  /*0100*/  I2F.RP R4, R5 ;  /* 0x0000000500047306 */ /* 0x000ea20000209400 */
[----:B------:R-:W-:-:S07]  /*0110*/  IABS R9, R20 ;  /* 0x0000001400097213 */ /* 0x000fce0000000000 */
[----:B--2---:R-:W2:Y:S02]  /*0120*/  MUFU.RCP R4, R4 ;  /* 0x0000000400047308 */ /* 0x004ea40000001000 */
[----:B--2---:R-:W-:-:S06]  /*0130*/  VIADD R2, R4, 0xffffffe ;  /* 0x0ffffffe04027836 */ /* 0x004fcc0000000000 */
[----:B------:R-:W2:Y:S08]  /*0140*/  I2F.RP R4, R9 ;  /* 0x0000000900047306 */ /* 0x000eb00000209400 */
[----:B------:R3:W4:Y:S08]  /*0150*/  F2I.FTZ.U32.TRUNC.NTZ R3, R2 ;  /* 0x0000000200037305 */ /* 0x000730000021f000 */
[----:B--2---:R-:W2:Y:S01]  /*0160*/  MUFU.RCP R4, R4 ;  /* 0x0000000400047308 */ /* 0x004ea20000001000 */
[----:B---3--:R-:W-:-:S02]  /*0170*/  IMAD.MOV.U32 R2, RZ, RZ, RZ ;  /* 0x000000ffff027224 */ /* 0x008fc400078e00ff */
[----:B----4-:R-:W-:-:S04]  /*0180*/  IMAD.MOV R6, RZ, RZ, -R3 ;  /* 0x000000ffff067224 */ /* 0x010fc800078e0a03 */
[----:B------:R-:W-:Y:S01]  /*0190*/  IMAD R7, R6, R5, RZ ;  /* 0x0000000506077224 */ /* 0x000fe200078e02ff */
[----:B------:R-:W-:-:S03]  /*01a0*/  IABS R6, R0 ;  /* 0x0000000000067213 */ /* 0x000fc60000000000 */
[----:B------:R-:W-:Y:S01]  /*01b0*/  IMAD.HI.U32 R3, R3, R7, R2 ;  /* 0x0000000703037227 */ /* 0x000fe200078e0002 */
[----:B------:R-:W-:Y:S02]  /*01c0*/  IADD3 R7, PT, PT, RZ, -R6, RZ ;  /* 0x80000006ff077210 */ /* 0x000fe40007ffe0ff */
[----:B------:R-:W-:-:S03]  /*01d0*/  IABS R6, R12 ;  /* 0x0000000c00067213 */ /* 0x000fc60000000000 */
[----:B------:R-:W-:-:S04]  /*01e0*/  IMAD.HI.U32 R8, R3, R10, RZ ;  /* 0x0000000a03087227 */ /* 0x000fc800078e00ff */
[----:B------:R-:W-:-:S05]  /*01f0*/  IMAD R2, R8, R7, R10 ;  /* 0x0000000708027224 */ /* 0x000fca00078e020a */
[----:B------:R-:W-:-:S13]  /*0200*/  ISETP.GT.U32.AND P1, PT, R5, R2, PT ;  /* 0x000000020500720c */ /* 0x000fda0003f24070 */
[----:B------:R-:W-:Y:S01]  /*0210*/  @!P1 IMAD.IADD R2, R2, 0x1, -R5 ;  /* 0x0000000102029824 */ /* 0x000fe200078e0a05 */
[----:B------:R-:W-:Y:S02]  /*0220*/  @!P1 IADD3 R8, PT, PT, R8, 0x1, RZ ;  /* 0x0000000108089810 */ /* 0x000fe40007ffe0ff */
[----:B------:R-:W-:Y:S02]  /*0230*/  ISETP.NE.AND P1, PT, R0, RZ, PT ;  /* 0x000000ff0000720c */ /* 0x000fe40003f25270 */
[----:B------:R-:W-:Y:S02]  /*0240*/  ISETP.GE.U32.AND P0, PT, R2, R5, PT ;  /* 0x000000050200720c */ /* 0x000fe40003f06070 */
[----:B------:R-:W-:-:S04]  /*0250*/  LOP3.LUT R2, R11, R0, RZ, 0x3c, !PT ;  /* 0x000000000b027212 */ /* 0x000fc800078e3cff */
[----:B------:R-:W-:Y:S01]  /*0260*/  ISETP.GE.AND P2, PT, R2, RZ, PT ;  /* 0x000000ff0200720c */ /* 0x000fe20003f46270 */
[----:B--2---:R-:W-:-:S04]  /*0270*/  VIADD R2, R4, 0xffffffe ;  /* 0x0ffffffe04027836 */ /* 0x004fc80000000000 */
[----:B------:R2:W3:Y:S02]  /*0280*/  F2I.FTZ.U32.TRUNC.NTZ R3, R2 ;  /* 0x0000000200037305 */ /* 0x0004e4000021f000 */
[----:B------:R-:W-:-:S06]  /*0290*/  @P0 VIADD R8, R8, 0x1 ;  /* 0x0000000108080836 */ /* 0x000fcc0000000000 */
[----:B------:R-:W-:Y:S01]  /*02a0*/  @!P2 IMAD.MOV R8, RZ, RZ, -R8 ;  /* 0x000000ffff08a224 */ /* 0x000fe200078e0a08 */
[----:B------:R-:W-:Y:S01]  /*02b0*/  @!P1 LOP3.LUT R8, RZ, R0, RZ, 0x33, !PT ;  /* 0x00000000ff089212 */ /* 0x000fe200078e33ff */
[----:B--2---:R-:W-:-:S04]  /*02c0*/  IMAD.MOV.U32 R2, RZ, RZ, RZ ;  /* 0x000000ffff027224 */ /* 0x004fc800078e00ff */
[----:B------:R-:W-:Y:S01]  /*02d0*/  IMAD.MOV R25, RZ, RZ, -R8 ;  /* 0x000000ffff197224 */ /* 0x000fe200078e0a08 */
[----:B---3--:R-:W-:-:S03]  /*02e0*/  IADD3 R4, PT, PT, RZ, -R3, RZ ;  /* 0x80000003ff047210 */ /* 0x008fc60007ffe0ff */
[----:B------:R-:W-:Y:S02]  /*02f0*/  IMAD R25, R0, R25, R11 ;  /* 0x0000001900197224 */ /* 0x000fe400078e020b */
[----:B------:R-:W-:Y:S01]  /*0300*/  IMAD R7, R4, R9, RZ ;  /* 0x0000000904077224 */ /* 0x000fe200078e02ff */
[----:B------:R-:W-:Y:S02]  /*0310*/  IABS R4, R20 ;  /* 0x0000001400047213 */ /* 0x000fe40000000000 */
[----:B------:R-:W-:Y:S01]  /*0320*/  IABS R0, R25 ;  /* 0x0000001900007213 */ /* 0x000fe20000000000 */
[----:B------:R-:W-:Y:S01]  /*0330*/  IMAD.HI.U32 R7, R3, R7, R2 ;  /* 0x0000000703077227 */ /* 0x000fe200078e0002 */
[----:B------:R-:W-:Y:S01]  /*0340*/  IADD3 R5, PT, PT, RZ, -R4, RZ ;  /* 0x80000004ff057210 */ /* 0x000fe20007ffe0ff */
[----:B------:R-:W2:Y:S01]  /*0350*/  I2F.RP R3, R6 ;  /* 0x0000000600037306 */ /* 0x000ea20000209400 */
[----:B------:R-:W-:Y:S01]  /*0360*/  LOP3.LUT R4, RZ, R20, RZ, 0x33, !PT ;  /* 0x00000014ff047212 */ /* 0x000fe200078e33ff */
[----:B------:R-:W-:-:S04]  /*0370*/  IMAD.MOV.U32 R2, RZ, RZ, R0 ;  /* 0x000000ffff027224 */ /* 0x000fc800078e0000 */
[----:B------:R-:W-:-:S04]  /*0380*/  IMAD.HI.U32 R0, R7, R2, RZ ;  /* 0x0000000207007227 */ /* 0x000fc800078e00ff */
[----:B------:R-:W-:-:S05]  /*0390*/  IMAD R2, R0, R5, R2 ;  /* 0x0000000500027224 */ /* 0x000fca00078e0202 */
[----:B------:R-:W-:Y:S01]  /*03a0*/  ISETP.GT.U32.AND P1, PT, R9, R2, PT ;  /* 0x000000020900720c */ /* 0x000fe20003f24070 */
[----:B--2---:R-:W2:-:S12]  /*03b0*/  MUFU.RCP R3, R3 ;  /* 0x0000000300037308 */ /* 0x004e980000001000 */
[----:B------:R-:W-:Y:S02]  /*03c0*/  @!P1 IMAD.IADD R2, R2, 0x1, -R9 ;  /* 0x0000000102029824 */ /* 0x000fe400078e0a09 */
[----:B------:R-:W-:-:S03]  /*03d0*/  @!P1 VIADD R0, R0, 0x1 ;  /* 0x0000000100009836 */ /* 0x000fc60000000000 */
[----:B------:R-:W-:Y:S02]  /*03e0*/  ISETP.GE.U32.AND P0, PT, R2, R9, PT ;  /* 0x000000090200720c */ /* 0x000fe40003f06070 */
[----:B------:R-:W-:Y:S02]  /*03f0*/  LOP3.LUT R2, R25, R20, RZ, 0x3c, !PT ;  /* 0x0000001419027212 */ /* 0x000fe400078e3cff */
[----:B--2---:R-:W-:Y:S02]  /*0400*/  IADD3 R14, PT, PT, R3, 0xffffffe, RZ ;  /* 0x0ffffffe030e7810 */ /* 0x004fe40007ffe0ff */
[----:B------:R-:W-:Y:S02]  /*0410*/  ISETP.GE.AND P2, PT, R2, RZ, PT ;  /* 0x000000ff0200720c */ /* 0x000fe40003f46270 */
[----:B------:R2:W3:Y:S05]  /*0420*/  F2I.FTZ.U32.TRUNC.NTZ R15, R14 ;  /* 0x0000000e000f7305 */ /* 0x0004ea000021f000 */
[----:B------:R-:W-:Y:S01]  /*0430*/  @P0 VIADD R0, R0, 0x1 ;  /* 0x0000000100000836 */ /* 0x000fe20000000000 */
[----:B------:R-:W-:Y:S01]  /*0440*/  ISETP.NE.AND P0, PT, R20, RZ, PT ;  /* 0x000000ff1400720c */ /* 0x000fe20003f05270 */
[----:B--2---:R-:W-:-:S04]  /*0450*/  HFMA2 R14, -RZ, RZ, 0, 0 ;  /* 0x00000000ff0e7431 */ /* 0x004fc800000001ff */
[----:B------:R-:W-:-:S04]  /*0460*/  @!P2 IADD3 R0, PT, PT, -R0, RZ, RZ ;  /* 0x000000ff0000a210 */ /* 0x000fc80007ffe1ff */
[----:B------:R-:W-:Y:S01]  /*0470*/  SEL R3, R4, R0, !P0 ;  /* 0x0000000004037207 */ /* 0x000fe20004000000 */
[----:B---3--:R-:W-:-:S04]  /*0480*/  IMAD.MOV R17, RZ, RZ, -R15 ;  /* 0x000000ffff117224 */ /* 0x008fc800078e0a0f */
[----:B------:R-:W-:Y:S02]  /*0490*/  IMAD.MOV R0, RZ, RZ, -R3 ;  /* 0x000000ffff007224 */ /* 0x000fe400078e0a03 */
[----:B------:R-:W-:Y:S02]  /*04a0*/  IMAD R17, R17, R6, RZ ;  /* 0x0000000611117224 */ /* 0x000fe400078e02ff */
[----:B------:R-:W-:Y:S02]  /*04b0*/  IMAD R25, R20, R0, R25 ;  /* 0x0000000014197224 */ /* 0x000fe400078e0219 */
[----:B------:R-:W-:-:S03]  /*04c0*/  IMAD.HI.U32 R2, R15, R17, R14 ;  /* 0x000000110f027227 */ /* 0x000fc600078e000e */
[----:B------:R-:W-:-:S05]  /*04d0*/  IABS R0, R25 ;  /* 0x0000001900007213 */ /* 0x000fca0000000000 */
[----:B------:R-:W-:-:S04]  /*04e0*/  IMAD.MOV.U32 R15, RZ, RZ, R0 ;  /* 0x000000ffff0f7224 */ /* 0x000fc800078e0000 */
[----:B------:R-:W-:-:S04]  /*04f0*/  IMAD.HI.U32 R0, R2, R15, RZ ;  /* 0x0000000f02007227 */ /* 0x000fc800078e00ff */
[----:B------:R-:W-:-:S04]  /*0500*/  IMAD.MOV R14, RZ, RZ, -R0 ;  /* 0x000000ffff0e7224 */ /* 0x000fc800078e0a00 */
[----:B------:R-:W-:Y:S01]  /*0510*/  IMAD R15, R6, R14, R15 ;  /* 0x0000000e060f7224 */ /* 0x000fe200078e020f */
[----:B------:R-:W-:-:S04]  /*0520*/  LOP3.LUT R14, R25, R12, RZ, 0x3c, !PT ;  /* 0x0000000c190e7212 */ /* 0x000fc800078e3cff */
[----:B------:R-:W-:Y:S02]  /*0530*/  ISETP.GT.U32.AND P3, PT, R6, R15, PT ;  /* 0x0000000f0600720c */ /* 0x000fe40003f64070 */
[----:B------:R-:W-:-:S11]  /*0540*/  ISETP.GE.AND P2, PT, R14, RZ, PT ;  /* 0x000000ff0e00720c */ /* 0x000fd60003f46270 */
[----:B------:R-:W-:Y:S01]  /*0550*/  @!P3 IADD3 R15, PT, PT, R15, -R6, RZ ;  /* 0x800000060f0fb210 */ /* 0x000fe20007ffe0ff */
[----:B------:R-:W-:-:S03]  /*0560*/  @!P3 VIADD R0, R0, 0x1 ;  /* 0x000000010000b836 */ /* 0x000fc60000000000 */
[----:B------:R-:W-:Y:S02]  /*0570*/  ISETP.GE.U32.AND P1, PT, R15, R6, PT ;  /* 0x000000060f00720c */ /* 0x000fe40003f26070 */
[----:B------:R-:W2:Y:S11]  /*0580*/  LDC.64 R14, c[0x0][0x388] ;  /* 0x0000e200ff0e7b82 */ /* 0x000eb60000000a00 */
[----:B------:R-:W-:Y:S01]  /*0590*/  @P1 VIADD R0, R0, 0x1 ;  /* 0x0000000100001836 */ /* 0x000fe20000000000 */
[----:B------:R-:W-:-:S04]  /*05a0*/  ISETP.NE.AND P1, PT, R12, RZ, PT ;  /* 0x000000ff0c00720c */ /* 0x000fc80003f25270 */
[----:B------:R-:W-:Y:S02]  /*05b0*/  MOV R17, R0 ;  /* 0x0000000000117202 */ /* 0x000fe40000000f00 */
[----:B------:R-:W-:-:S03]  /*05c0*/  LOP3.LUT R0, RZ, R12, RZ, 0x33, !PT ;  /* 0x0000000cff007212 */ /* 0x000fc600078e33ff */
[----:B------:R-:W-:-:S05]  /*05d0*/  @!P2 IMAD.MOV R17, RZ, RZ, -R17 ;  /* 0x000000ffff11a224 */ /* 0x000fca00078e0a11 */
[----:B------:R-:W-:Y:S02]  /*05e0*/  SEL R24, R0, R17, !P1 ;  /* 0x0000001100187207 */ /* 0x000fe40004800000 */
[----:B------:R-:W3:Y:S03]  /*05f0*/  LDC.64 R16, c[0x0][0x380] ;  /* 0x0000e000ff107b82 */ /* 0x000ee60000000a00 */
[----:B------:R-:W-:-:S04]  /*0600*/  IMAD R23, R8, R13, R24 ;  /* 0x0000000d08177224 */ /* 0x000fc800078e0218 */
[----:B--2---:R-:W-:-:S06]  /*0610*/  IMAD.WIDE R22, R23, 0x4, R14 ;  /* 0x0000000417167825 */ /* 0x004fcc00078e020e */
[----:B0-----:R-:W2:Y:S01]  /*0620*/  LDG.E R22, desc[UR6][R22.64] ;  /* 0x0000000616167981 */ /* 0x001ea2000c1e1900 */
[----:B------:R-:W-:-:S04]  /*0630*/  IMAD.MOV R24, RZ, RZ, -R24 ;  /* 0x000000ffff187224 */ /* 0x000fc800078e0a18 */
[----:B------:R-:W-:Y:S02]  /*0640*/  IMAD R25, R12, R24, R25 ;  /* 0x000000180c197224 */ /* 0x000fe400078e0219 */
[----:B---3--:R-:W-:-:S06]  /*0650*/  IMAD.WIDE R16, R11, 0x8, R16 ;  /* 0x000000080b107825 */ /* 0x008fcc00078e0210 */
[----:B------:R-:W3:Y:S01]  /*0660*/  LDG.E.64 R16, desc[UR6][R16.64] ;  /* 0x0000000610107981 */ /* 0x000ee2000c1e1b00 */
[----:B--2---:R-:W-:-:S04]  /*0670*/  IMAD R25, R22, R12, R25 ;  /* 0x0000000c16197224 */ /* 0x004fc800078e0219 */
[----:B-1----:R-:W-:-:S06]  /*0680*/  IMAD.WIDE R18, R25, 0x8, R18 ;  /* 0x0000000819127825 */ /* 0x002fcc00078e0212 */
[----:B------:R-:W3:Y:S01]  /*0690*/  LDG.E.64 R18, desc[UR6][R18.64] ;  /* 0x0000000612127981 */ /* 0x000ee2000c1e1b00 */
[----:B------:R-:W-:Y:S01]  /*06a0*/  ISETP.NE.AND P2, PT, R21, RZ, PT ;  /* 0x000000ff1500720c */ /* 0x000fe20003f45270 */
[----:B------:R-:W-:Y:S01]  /*06b0*/  BSSY.RECONVERGENT B0, `(.L_x_11) ;  /* 0x0000011000007945 */ /* 0x000fe20003800200 */
[----:B---3--:R-:W-:-:S11]  /*06c0*/  DMUL R22, R16, R18 ;  /* 0x0000001210167228 */ /* 0x008fd60000000000 */
[----:B------:R-:W-:Y:S05]  /*06d0*/  @P2 BRA `(.L_x_12) ;  /* 0x0000000000382947 */ /* 0x000fea0003800000 */
[----:B------:R-:W-:Y:S01]  /*06e0*/  IMAD.HI.U32 R7, R7, R10, RZ ;  /* 0x0000000a07077227 */ /* 0x000fe200078e00ff */
[----:B------:R-:W0:Y:S01]  /*06f0*/  S2UR UR5, SR_CgaCtaId ;  /* 0x00000000000579c3 */ /* 0x000e220000008800 */
[----:B------:R-:W-:Y:S01]  /*0700*/  ISETP.GE.AND P3, PT, R11, RZ, PT ;  /* 0x000000ff0b00720c */ /* 0x000fe20003f66270 */
[----:B------:R-:W-:Y:S01]  /*0710*/  UMOV UR4, 0x400 ;  /* 0x0000040000047882 */ /* 0x000fe20000000000 */
[----:B------:R-:W-:-:S05]  /*0720*/  IMAD R10, R7, R5, R10 ;  /* 0x00000005070a7224 */ /* 0x000fca00078e020a */
[----:B------:R-:W-:-:S13]  /*0730*/  ISETP.GT.U32.AND P2, PT, R9, R10, PT ;  /* 0x0000000a0900720c */ /* 0x000fda0003f44070 */
[----:B------:R-:W-:Y:S01]  /*0740*/  @!P2 IADD3 R10, PT, PT, R10, -R9, RZ ;  /* 0x800000090a0aa210 */ /* 0x000fe20007ffe0ff */
[----:B0-----:R-:W-:-:S03]  /*0750*/  ULEA UR4, UR5, UR4, 0x18 ;  /* 0x0000000405047291 */ /* 0x001fc6000f8ec0ff */
[----:B------:R-:W-:-:S13]  /*0760*/  ISETP.GT.U32.AND P2, PT, R9, R10, PT ;  /* 0x0000000a0900720c */ /* 0x000fda0003f44070 */
[----:B------:R-:W-:-:S04]  /*0770*/  @!P2 IMAD.IADD R10, R10, 0x1, -R9 ;  /* 0x000000010a0aa824 */ /* 0x000fc800078e0a09 */
[----:B------:R-:W-:-:S05]  /*0780*/  @!P3 IMAD.MOV R10, RZ, RZ, -R10 ;  /* 0x000000ffff0ab224 */ /* 0x000fca00078e0a0a */
[----:B------:R-:W-:-:S04]  /*0790*/  SEL R5, R4, R10, !P0 ;  /* 0x0000000a04057207 */ /* 0x000fc80004000000 */
[----:B------:R-:W-:-:S05]  /*07a0*/  IADD3 R5, PT, PT, R20, -R5, RZ ;  /* 0x8000000514057210 */ /* 0x000fca0007ffe0ff */
[----:B------:R0:W-:Y:S02]  /*07b0*/  STS [UR4], R5 ;  /* 0x00000005ff007988 */ /* 0x0001e40008000804 */
.L_x_12:
[----:B------:R-:W-:Y:S05]  /*07c0*/  BSYNC.RECONVERGENT B0 ;  /* 0x0000000000007941 */ /* 0x000fea0003800200 */
.L_x_11:
[----:B------:R-:W1:Y:S08]  /*07d0*/  S2UR UR5, SR_CgaCtaId ;  /* 0x00000000000579c3 */ /* 0x000e700000008800 */
[----:B------:R-:W-:Y:S01]  /*07e0*/  BAR.SYNC.DEFER_BLOCKING 0x0 ;  /* 0x0000000000007b1d */ /* 0x000fe20000010000 */
[----:B0-----:R-:W-:Y:S01]  /*07f0*/  IMAD.MOV R5, RZ, RZ, -R20 ;  /* 0x000000ffff057224 */ /* 0x001fe200078e0a14 */
[----:B------:R-:W-:-:S04]  /*0800*/  ISETP.NE.U32.AND P2, PT, R20, RZ, PT ;  /* 0x000000ff1400720c */ /* 0x000fc80003f45070 */
[----:B------:R-:W0:Y:S01]  /*0810*/  I2F.U32.RP R7, R20 ;  /* 0x0000001400077306 */ /* 0x000e220000209000 */
[----:B------:R-:W-:-:S07]  /*0820*/  UMOV UR4, 0x400 ;  /* 0x0000040000047882 */ /* 0x000fce0000000000 */
[----:B0-----:R-:W0:Y:S01]  /*0830*/  MUFU.RCP R7, R7 ;  /* 0x0000000700077308 */ /* 0x001e220000001000 */
[----:B-1----:R-:W-:-:S09]  /*0840*/  ULEA UR4, UR5, UR4, 0x18 ;  /* 0x0000000405047291 */ /* 0x002fd2000f8ec0ff */
[----:B------:R-:W1:Y:S01]  /*0850*/  LDS R16, [UR4] ;  /* 0x00000004ff107984 */ /* 0x000e620008000800 */
[----:B0-----:R-:W-:-:S04]  /*0860*/  VIADD R10, R7, 0xffffffe ;  /* 0x0ffffffe070a7836 */ /* 0x001fc80000000000 */
[----:B------:R0:W2:Y:S02]  /*0870*/  F2I.FTZ.U32.TRUNC.NTZ R11, R10 ;  /* 0x0000000a000b7305 */ /* 0x0000a4000021f000 */
[----:B0-----:R-:W-:Y:S01]  /*0880*/  MOV R10, RZ ;  /* 0x000000ff000a7202 */ /* 0x001fe20000000f00 */
[----:B--2---:R-:W-:-:S04]  /*0890*/  IMAD R5, R5, R11, RZ ;  /* 0x0000000b05057224 */ /* 0x004fc800078e02ff */
[----:B------:R-:W-:-:S04]  /*08a0*/  IMAD.HI.U32 R18, R11, R5, R10 ;  /* 0x000000050b127227 */ /* 0x000fc800078e000a */
[----:B-1----:R-:W-:-:S04]  /*08b0*/  IMAD.IADD R5, R21, 0x1, -R16 ;  /* 0x0000000115057824 */ /* 0x002fc800078e0a10 */
[----:B------:R-:W-:Y:S01]  /*08c0*/  IMAD.HI.U32 R18, R18, R5, RZ ;  /* 0x0000000512127227 */ /* 0x000fe200078e00ff */
[----:B------:R-:W-:-:S03]  /*08d0*/  ISETP.GT.U32.AND P3, PT, R5, R4, PT ;  /* 0x000000040500720c */ /* 0x000fc60003f64070 */
[----:B------:R-:W-:-:S04]  /*08e0*/  IMAD.MOV R18, RZ, RZ, -R18 ;  /* 0x000000ffff127224 */ /* 0x000fc800078e0a12 */
[----:B------:R-:W-:Y:S01]  /*08f0*/  IMAD R7, R20, R18, R5 ;  /* 0x0000001214077224 */ /* 0x000fe200078e0205 */
[----:B------:R-:W-:-:S04]  /*0900*/  VOTE.ANY R5, PT, PT ;  /* 0x0000000000057806 */ /* 0x000fc800038e0100 */
[----:B------:R-:W-:-:S13]  /*0910*/  ISETP.GE.U32.AND P0, PT, R7, R20, PT ;  /* 0x000000140700720c */ /* 0x000fda0003f06070 */
[----:B------:R-:W-:-:S04]  /*0920*/  @P0 IADD3 R7, PT, PT, -R20, R7, RZ ;  /* 0x0000000714070210 */ /* 0x000fc80007ffe1ff */
[----:B------:R-:W-:-:S13]  /*0930*/  ISETP.GE.U32.AND P0, PT, R7, R20, PT ;  /* 0x000000140700720c */ /* 0x000fda0003f06070 */
[----:B------:R-:W-:-:S05]  /*0940*/  @P0 IMAD.IADD R7, R7, 0x1, -R20 ;  /* 0x0000000107070824 */ /* 0x000fca00078e0a14 */
[----:B------:R-:W-:Y:S02]  /*0950*/  SEL R4, R4, R7, !P2 ;  /* 0x0000000704047207 */ /* 0x000fe40005000000 */
[C---:B------:R-:W-:Y:S02]  /*0960*/  LOP3.LUT P0, R7, R21.reuse, 0x1f, RZ, 0xc0, !PT ;  /* 0x0000001f15077812 */ /* 0x040fe4000780c0ff */
[----:B------:R-:W-:Y:S02]  /*0970*/  SEL R4, R21, R4, P3 ;  /* 0x0000000415047207 */ /* 0x000fe40001800000 */
[----:B------:R-:W-:Y:S01]  /*0980*/  ISETP.GE.AND P2, PT, R20, 0x2, PT ;  /* 0x000000021400780c */ /* 0x000fe20003f46270 */
[----:B------:R-:W-:Y:S01]  /*0990*/  VIADD R7, R7, 0x1 ;  /* 0x0000000107077836 */ /* 0x000fe20000000000 */
[----:B------:R-:W-:Y:S02]  /*09a0*/  ISETP.EQ.OR P0, PT, R4, RZ, !P0 ;  /* 0x000000ff0400720c */ /* 0x000fe40004702670 */
[----:B------:R-:W-:-:S11]  /*09b0*/  LOP3.LUT R21, R21, 0x1f, RZ, 0xc, !PT ;  /* 0x0000001f15157812 */ /* 0x000fd600078e0cff */
[----:B------:R-:W-:-:S06]  /*09c0*/  VOTE.ANY R4, PT, P0 ;  /* 0x0000000000047806 */ /* 0x000fcc00000e0100 */
[----:B------:R-:W0:Y:S02]  /*09d0*/  BREV R4, R4 ;  /* 0x0000000400047301 */ /* 0x000e240000000000 */
[----:B0-----:R-:W-:-:S06]  /*09e0*/  SHF.L.U32 R7, R4, R7, RZ ;  /* 0x0000000704077219 */ /* 0x001fcc00000006ff */
[----:B------:R-:W0:Y:S02]  /*09f0*/  FLO.U32 R7, R7 ;  /* 0x0000000700077300 */ /* 0x000e2400000e0000 */
[----:B0-----:R-:W-:-:S04]  /*0a00*/  IADD3 R10, PT, PT, -R7, RZ, RZ ;  /* 0x000000ff070a7210 */ /* 0x001fc80007ffe1ff */
[----:B------:R-:W-:Y:S01]  /*0a10*/  VIADDMNMX.U32 R21, R10, 0x1f, R21, PT ;  /* 0x0000001f0a157846 */ /* 0x000fe20003800015 */
[----:B------:R-:W-:Y:S06]  /*0a20*/  @!P2 BRA `(.L_x_13) ;  /* 0x000000000030a947 */ /* 0x000fec0003800000 */
[----:B------:R-:W-:-:S07]  /*0a30*/  IMAD.MOV.U32 R4, RZ, RZ, 0x1 ;  /* 0x00000001ff047424 */ /* 0x000fce00078e00ff */
.L_x_14:
[----:B------:R-:W-:Y:S01]  /*0a40*/  SHFL.DOWN PT, R11, R23, R4, 0x1f ;  /* 0x08001f04170b7589 */ /* 0x000fe200000e0000 */
[----:B------:R-:W-:-:S03]  /*0a50*/  ISETP.GE.U32.AND P2, PT, R21, R4, PT ;  /* 0x000000041500720c */ /* 0x000fc60003f46070 */
[----:B------:R0:W1:Y:S02]  /*0a60*/  SHFL.DOWN PT, R10, R22, R4, 0x1f ;  /* 0x08001f04160a7589 */ /* 0x00006400000e0000 */
[----:B0-----:R-:W-:-:S05]  /*0a70*/  IMAD.SHL.U32 R4, R4, 0x2, RZ ;  /* 0x0000000204047824 */ /* 0x001fca00078e00ff */
[----:B------:R-:W-:Y:S01]  /*0a80*/  ISETP.GE.AND P3, PT, R4, R20, PT ;  /* 0x000000140400720c */ /* 0x000fe20003f66270 */
[----:B-1----:R-:W-:-:S10]  /*0a90*/  DADD R10, R10, R22 ;  /* 0x000000000a0a7229 */ /* 0x002fd40000000016 */
[----:B------:R-:W-:Y:S02]  /*0aa0*/  FSEL R7, R22, R10, !P2 ;  /* 0x0000000a16077208 */ /* 0x000fe40005000000 */
[----:B------:R-:W-:Y:S02]  /*0ab0*/  FSEL R10, R23, R11, !P2 ;  /* 0x0000000b170a7208 */ /* 0x000fe40005000000 */
[----:B------:R-:W-:-:S03]  /*0ac0*/  MOV R22, R7 ;  /* 0x0000000700167202 */ /* 0x000fc60000000f00 */
[----:B------:R-:W-:Y:S01]  /*0ad0*/  IMAD.MOV.U32 R23, RZ, RZ, R10 ;  /* 0x000000ffff177224 */ /* 0x000fe200078e000a */
[----:B------:R-:W-:Y:S06]  /*0ae0*/  @!P3 BRA `(.L_x_14) ;  /* 0xfffffffc00d4b947 */ /* 0x000fec000383ffff */
.L_x_13:
[----:B------:R-:W-:Y:S05]  /*0af0*/  @!P0 EXIT ;  /* 0x000000000000894d */ /* 0x000fea0003800000 */
[----:B------:R-:W-:-:S05]  /*0b00*/  IABS R5, R3 ;  /* 0x0000000300057213 */ /* 0x000fca0000000000 */
        /* <DEDUP_REMOVED lines=9> */
[----:B------:R-:W0:Y:S11]  /*0ba0*/  LDC.64 R4, c[0x0][0x3a8] ;  /* 0x0000ea00ff047b82 */ /* 0x000e360000000a00 */
[----:B------:R-:W-:-:S05]  /*0bb0*/  @P0 VIADD R2, R2, 0x1 ;  /* 0x0000000102020836 */ /* 0x000fca0000000000 */
[----:B------:R-:W-:-:S04]  /*0bc0*/  @!P3 IADD3 R2, PT, PT, -R2, RZ, RZ ;  /* 0x000000ff0202b210 */ /* 0x000fc80007ffe1ff */
[----:B------:R-:W-:-:S05]  /*0bd0*/  SEL R0, R0, R2, !P1 ;  /* 0x0000000200007207 */ /* 0x000fca0004800000 */
[----:B------:R-:W-:-:S04]  /*0be0*/  IMAD R13, R8, R13, R0 ;  /* 0x0000000d080d7224 */ /* 0x000fc800078e0200 */
[----:B------:R-:W-:-:S06]  /*0bf0*/  IMAD.WIDE R14, R13, 0x4, R14 ;  /* 0x000000040d0e7825 */ /* 0x000fcc00078e020e */
[----:B------:R-:W2:Y:S01]  /*0c00*/  LDG.E R15, desc[UR6][R14.64] ;  /* 0x000000060e0f7981 */ /* 0x000ea2000c1e1900 */
[----:B------:R-:W-:-:S04]  /*0c10*/  IMAD.MOV R0, RZ, RZ, -R0 ;  /* 0x000000ffff007224 */ /* 0x000fc800078e0a00 */
[----:B------:R-:W-:-:S04]  /*0c20*/  IMAD R3, R12, R0, R3 ;  /* 0x000000000c037224 */ /* 0x000fc800078e0203 */
[----:B--2---:R-:W-:-:S04]  /*0c30*/  IMAD R3, R15, R12, R3 ;  /* 0x0000000c0f037224 */ /* 0x004fc800078e0203 */
[----:B0-----:R-:W-:-:S05]  /*0c40*/  IMAD.WIDE R2, R3, 0x8, R4 ;  /* 0x0000000803027825 */ /* 0x001fca00078e0204 */
[----:B------:R-:W-:Y:S01]  /*0c50*/  REDG.E.ADD.F64.RN.STRONG.GPU desc[UR6][R2.64], R22 ;  /* 0x00000016020079a6 */ /* 0x000fe2000c12ff06 */
[----:B------:R-:W-:Y:S05]  /*0c60*/  EXIT ;  /* 0x000000000000794d */ /* 0x000fea0003800000 */
.L_x_15:
        /* <DEDUP_REMOVED lines=9> */
.L_x_17:


//--------------------- .nv.global.init           --------------------------
	.section	.nv.global.init,"aw",@progbits
	.align	4
.nv.global.init:
	.type		mrg32k3aM1SubSeq,@object
	.size		mrg32k3aM1SubSeq,(mrg32k3aM2SubSeq - mrg32k3aM1SubSeq)
mrg32k3aM1SubSeq:
        /*0000*/ 	.byte	0x0b, 0xcc, 0xee, 0x04, 0x73, 0x29, 0x8b, 0x6f, 0xf6, 0x53, 0x03, 0xf6, 0x23, 0xf6, 0xea, 0xda
        /* <DEDUP_REMOVED lines=125> */
	.type		mrg32k3aM2SubSeq,@object
	.size		mrg32k3aM2SubSeq,(mrg32k3aM1 - mrg32k3aM2SubSeq)
mrg32k3aM2SubSeq:
        /* <DEDUP_REMOVED lines=126> */
	.type		mrg32k3aM1,@object
	.size		mrg32k3aM1,(mrg32k3aM1Seq - mrg32k3aM1)
mrg32k3aM1:
        /* <DEDUP_REMOVED lines=144> */
	.type		mrg32k3aM1Seq,@object
	.size		mrg32k3aM1Seq,(mrg32k3aM2 - mrg32k3aM1Seq)
mrg32k3aM1Seq:
        /* <DEDUP_REMOVED lines=144> */
	.type		mrg32k3aM2,@object
	.size		mrg32k3aM2,(mrg32k3aM2Seq - mrg32k3aM2)
mrg32k3aM2:
        /* <DEDUP_REMOVED lines=144> */
	.type		mrg32k3aM2Seq,@object
	.size		mrg32k3aM2Seq,(precalc_xorwow_matrix - mrg32k3aM2Seq)
mrg32k3aM2Seq:
        /* <DEDUP_REMOVED lines=144> */
	.type		precalc_xorwow_matrix,@object
	.size		precalc_xorwow_matrix,(precalc_xorwow_offset_matrix - precalc_xorwow_matrix)
precalc_xorwow_matrix:
        /* <DEDUP_REMOVED lines=6400> */
	.type		precalc_xorwow_offset_matrix,@object
	.size		precalc_xorwow_offset_matrix,(.L_1 - precalc_xorwow_offset_matrix)
precalc_xorwow_offset_matrix:
        /* <DEDUP_REMOVED lines=6400> */
.L_1:


//--------------------- .nv.shared._Z16coo_spmv_segmentPKdPKiiiiS0_Pd --------------------------
	.section	.nv.shared._Z16coo_spmv_segmentPKdPKiiiiS0_Pd,"aw",@nobits
	.sectionflags	@""
	.align	4
.nv.shared._Z16coo_spmv_segmentPKdPKiiiiS0_Pd:
	.zero		1028


//--------------------- .nv.shared.reserved.0     --------------------------
	.section	.nv.shared.reserved.0,"aw",@nobits
	.weak		__nv_reservedSMEM_offset_0_alias
	.size		__nv_reservedSMEM_offset_0_alias, 0, 64
	.other		__nv_reservedSMEM_offset_0_alias,@"STO_CUDA_RESERVED_SHARED STV_DEFAULT"
__nv_reservedSMEM_offset_0_alias:
	.zero		0
	.zero		64


//--------------------- .nv.shared._Z8coo_spmvPKdPKiiiiS0_Pd --------------------------
	.section	.nv.shared._Z8coo_spmvPKdPKiiiiS0_Pd,"aw",@nobits
	.sectionflags	@""
	.align	4
.nv.shared._Z8coo_spmvPKdPKiiiiS0_Pd:
	.zero		1028


//--------------------- .nv.constant0._Z16coo_spmv_segmentPKdPKiiiiS0_Pd --------------------------
	.section	.nv.constant0._Z16coo_spmv_segmentPKdPKiiiiS0_Pd,"a",@progbits
	.sectionflags	@""
	.align	4
.nv.constant0._Z16coo_spmv_segmentPKdPKiiiiS0_Pd:
	.zero		944


//--------------------- .nv.constant0._Z8coo_spmvPKdPKiiiiS0_Pd --------------------------
	.section	.nv.constant0._Z8coo_spmvPKdPKiiiiS0_Pd,"a",@progbits
	.sectionflags	@""
	.align	4
.nv.constant0._Z8coo_spmvPKdPKiiiiS0_Pd:
	.zero		944


//--------------------- SYMBOLS --------------------------

	.type		.nv.reservedSmem.offset0,@object
	.size		.nv.reservedSmem.offset0,0x4
	.type		.nv.reservedSmem.cap,@object
	.size		.nv.reservedSmem.cap,0x4
